	.target	sm_90a

	.elftype	@"ET_EXEC"


//--------------------- .note.nv.tkinfo           --------------------------
	.section	.note.nv.tkinfo,"",@"SHT_NOTE"
	.sectionflags	@"SHF_NOTE_NV_TKINFO"
	.tkinfo
        /*0018*/ 	.word	0x00000002
        /*0030*/ 	.string	""
        /*0030*/ 	.string	"ptxas"
        /*0030*/ 	.string	"Cuda compilation tools, release 13.0, V13.0.88"
        /*0030*/ 	.string	"Build cuda_13.0.r13.0/compiler.36424714_0"
        /*0030*/ 	.string	"-arch sm_90a -m 64 "



//--------------------- .note.nv.cuinfo           --------------------------
	.section	.note.nv.cuinfo,"",@"SHT_NOTE"
	.sectionflags	@"SHF_NOTE_NV_CUINFO"
        /*0018*/ 	.short	0x0002
        /*001a*/ 	.short	0x005a
        /*001c*/ 	.short	0x0082
	.zero		2


//--------------------- .nv.info                  --------------------------
	.section	.nv.info,"",@"SHT_CUDA_INFO"
	.align	4


	//----- nvinfo : EIATTR_REGCOUNT
	.align		4
        /*0000*/ 	.byte	0x04, 0x2f
        /*0002*/ 	.short	(.L_15 - .L_14)
	.align		4
.L_14:
        /*0004*/ 	.word	index@(_ZN7cutlass13device_kernelINS_4gemm6kernel13GemmUniversalIN4cute5tupleIJiiiiEEENS1_10collective13CollectiveMmaINS1_34MainloopSm90TmaGmmaWarpSpecializedILi2ENS5_IJNS4_1CILi1EEESB_SB_EEENS1_32KernelTmaWarpSpecializedPingpongEEENS5_IJNSA_ILi64EEENSA_ILi256EEENSA_ILi128EEEEEEfNS5_IJlSB_lEEEfSJ_NS4_8TiledMMAINS4_8MMA_AtomIJNS4_4SM904GMMA30MMA_64x256x8_F32TF32TF32_SS_TNILNSN_7ScaleInE1ELSP_1EEEEEENS4_6LayoutISC_NS5_IJNSA_ILi0EEEST_ST_EEEEENS5_IJNS4_10UnderscoreESW_SW_EEEEENS4_13SM90_TMA_LOADENS4_14ComposedLayoutINS4_7SwizzleILi3ELi4ELi3EEENS4_18smem_ptr_flag_bitsILi32EEENSS_INS5_IJNSA_ILi8EEENSA_ILi32EEEEEENS5_IJS16_SB_EEEEEEEvNS4_8identityESZ_S1A_vS1B_EENS_8epilogue10collective6detail29Sm90TmaWarpSpecializedAdapterINS1E_15DefaultEpilogueIfSJ_SJ_NS1D_6thread17LinearCombinationIfLi1EffLNS1I_9ScaleType4KindE0ELNS_15FloatRoundStyleE2EfEENS1_15EpilogueDefaultEEEEEvvEEEEvNT_6ParamsE)
        /*0008*/ 	.word	0x000000a8


	//----- nvinfo : EIATTR_FRAME_SIZE
	.align		4
.L_15:
        /*000c*/ 	.byte	0x04, 0x11
        /*000e*/ 	.short	(.L_17 - .L_16)
	.align		4
.L_16:
        /*0010*/ 	.word	index@(_ZN7cutlass13device_kernelINS_4gemm6kernel13GemmUniversalIN4cute5tupleIJiiiiEEENS1_10collective13CollectiveMmaINS1_34MainloopSm90TmaGmmaWarpSpecializedILi2ENS5_IJNS4_1CILi1EEESB_SB_EEENS1_32KernelTmaWarpSpecializedPingpongEEENS5_IJNSA_ILi64EEENSA_ILi256EEENSA_ILi128EEEEEEfNS5_IJlSB_lEEEfSJ_NS4_8TiledMMAINS4_8MMA_AtomIJNS4_4SM904GMMA30MMA_64x256x8_F32TF32TF32_SS_TNILNSN_7ScaleInE1ELSP_1EEEEEENS4_6LayoutISC_NS5_IJNSA_ILi0EEEST_ST_EEEEENS5_IJNS4_10UnderscoreESW_SW_EEEEENS4_13SM90_TMA_LOADENS4_14ComposedLayoutINS4_7SwizzleILi3ELi4ELi3EEENS4_18smem_ptr_flag_bitsILi32EEENSS_INS5_IJNSA_ILi8EEENSA_ILi32EEEEEENS5_IJS16_SB_EEEEEEEvNS4_8identityESZ_S1A_vS1B_EENS_8epilogue10collective6detail29Sm90TmaWarpSpecializedAdapterINS1E_15DefaultEpilogueIfSJ_SJ_NS1D_6thread17LinearCombinationIfLi1EffLNS1I_9ScaleType4KindE0ELNS_15FloatRoundStyleE2EfEENS1_15EpilogueDefaultEEEEEvvEEEEvNT_6ParamsE)
        /*0014*/ 	.word	0x00000000


	//----- nvinfo : EIATTR_MIN_STACK_SIZE
	.align		4
.L_17:
        /*0018*/ 	.byte	0x04, 0x12
        /*001a*/ 	.short	(.L_19 - .L_18)
	.align		4
.L_18:
        /*001c*/ 	.word	index@(_ZN7cutlass13device_kernelINS_4gemm6kernel13GemmUniversalIN4cute5tupleIJiiiiEEENS1_10collective13CollectiveMmaINS1_34MainloopSm90TmaGmmaWarpSpecializedILi2ENS5_IJNS4_1CILi1EEESB_SB_EEENS1_32KernelTmaWarpSpecializedPingpongEEENS5_IJNSA_ILi64EEENSA_ILi256EEENSA_ILi128EEEEEEfNS5_IJlSB_lEEEfSJ_NS4_8TiledMMAINS4_8MMA_AtomIJNS4_4SM904GMMA30MMA_64x256x8_F32TF32TF32_SS_TNILNSN_7ScaleInE1ELSP_1EEEEEENS4_6LayoutISC_NS5_IJNSA_ILi0EEEST_ST_EEEEENS5_IJNS4_10UnderscoreESW_SW_EEEEENS4_13SM90_TMA_LOADENS4_14ComposedLayoutINS4_7SwizzleILi3ELi4ELi3EEENS4_18smem_ptr_flag_bitsILi32EEENSS_INS5_IJNSA_ILi8EEENSA_ILi32EEEEEENS5_IJS16_SB_EEEEEEEvNS4_8identityESZ_S1A_vS1B_EENS_8epilogue10collective6detail29Sm90TmaWarpSpecializedAdapterINS1E_15DefaultEpilogueIfSJ_SJ_NS1D_6thread17LinearCombinationIfLi1EffLNS1I_9ScaleType4KindE0ELNS_15FloatRoundStyleE2EfEENS1_15EpilogueDefaultEEEEEvvEEEEvNT_6ParamsE)
        /*0020*/ 	.word	0x00000000
.L_19:


//--------------------- .nv.compat                --------------------------
	.section	.nv.compat,"",@"SHT_CUDA_COMPAT_INFO"
	.align	4
        /*0000*/ 	.byte	0x02, 0x09, 0x01, 0x00, 0x02, 0x02, 0x04, 0x00, 0x02, 0x05, 0x05, 0x00, 0x03, 0x07, 0x01, 0x01
        /*0010*/ 	.byte	0x02, 0x03, 0x01, 0x00, 0x02, 0x06, 0x01, 0x00, 0x04, 0x0b, 0x08, 0x00, 0x00, 0x00, 0x00, 0x00
        /*0020*/ 	.byte	0x00, 0x00, 0x00, 0x00


//--------------------- .nv.info._ZN7cutlass13device_kernelINS_4gemm6kernel13GemmUniversalIN4cute5tupleIJiiiiEEENS1_10collective13CollectiveMmaINS1_34MainloopSm90TmaGmmaWarpSpecializedILi2ENS5_IJNS4_1CILi1EEESB_SB_EEENS1_32KernelTmaWarpSpecializedPingpongEEENS5_IJNSA_ILi64EEENSA_ILi256EEENSA_ILi128EEEEEEfNS5_IJlSB_lEEEfSJ_NS4_8TiledMMAINS4_8MMA_AtomIJNS4_4SM904GMMA30MMA_64x256x8_F32TF32TF32_SS_TNILNSN_7ScaleInE1ELSP_1EEEEEENS4_6LayoutISC_NS5_IJNSA_ILi0EEEST_ST_EEEEENS5_IJNS4_10UnderscoreESW_SW_EEEEENS4_13SM90_TMA_LOADENS4_14ComposedLayoutINS4_7SwizzleILi3ELi4ELi3EEENS4_18smem_ptr_flag_bitsILi32EEENSS_INS5_IJNSA_ILi8EEENSA_ILi32EEEEEENS5_IJS16_SB_EEEEEEEvNS4_8identityESZ_S1A_vS1B_EENS_8epilogue10collective6detail29Sm90TmaWarpSpecializedAdapterINS1E_15DefaultEpilogueIfSJ_SJ_NS1D_6thread17LinearCombinationIfLi1EffLNS1I_9ScaleType4KindE0ELNS_15FloatRoundStyleE2EfEENS1_15EpilogueDefaultEEEEEvvEEEEvNT_6ParamsE --------------------------
	.section	.nv.info._ZN7cutlass13device_kernelINS_4gemm6kernel13GemmUniversalIN4cute5tupleIJiiiiEEENS1_10collective13CollectiveMmaINS1_34MainloopSm90TmaGmmaWarpSpecializedILi2ENS5_IJNS4_1CILi1EEESB_SB_EEENS1_32KernelTmaWarpSpecializedPingpongEEENS5_IJNSA_ILi64EEENSA_ILi256EEENSA_ILi128EEEEEEfNS5_IJlSB_lEEEfSJ_NS4_8TiledMMAINS4_8MMA_AtomIJNS4_4SM904GMMA30MMA_64x256x8_F32TF32TF32_SS_TNILNSN_7ScaleInE1ELSP_1EEEEEENS4_6LayoutISC_NS5_IJNSA_ILi0EEEST_ST_EEEEENS5_IJNS4_10UnderscoreESW_SW_EEEEENS4_13SM90_TMA_LOADENS4_14ComposedLayoutINS4_7SwizzleILi3ELi4ELi3EEENS4_18smem_ptr_flag_bitsILi32EEENSS_INS5_IJNSA_ILi8EEENSA_ILi32EEEEEENS5_IJS16_SB_EEEEEEEvNS4_8identityESZ_S1A_vS1B_EENS_8epilogue10collective6detail29Sm90TmaWarpSpecializedAdapterINS1E_15DefaultEpilogueIfSJ_SJ_NS1D_6thread17LinearCombinationIfLi1EffLNS1I_9ScaleType4KindE0ELNS_15FloatRoundStyleE2EfEENS1_15EpilogueDefaultEEEEEvvEEEEvNT_6ParamsE,"",@"SHT_CUDA_INFO"
	.sectionflags	@""
	.align	4


	//----- nvinfo : EIATTR_CUDA_API_VERSION
	.align		4
        /*0000*/ 	.byte	0x04, 0x37
        /*0002*/ 	.short	(.L_21 - .L_20)
.L_20:
        /*0004*/ 	.word	0x00000082


	//----- nvinfo : EIATTR_KPARAM_INFO
	.align		4
.L_21:
        /*0008*/ 	.byte	0x04, 0x17
        /*000a*/ 	.short	(.L_23 - .L_22)
.L_22:
        /*000c*/ 	.word	0x00000000
        /*0010*/ 	.short	0x0000
        /*0012*/ 	.short	0x0070
        /*0014*/ 	.byte	0x00, 0xf0, 0x01, 0x10


	//----- nvinfo : EIATTR_SPARSE_MMA_MASK
	.align		4
.L_23:
        /*0018*/ 	.byte	0x03, 0x50
        /*001a*/ 	.short	0x0000


	//----- nvinfo : EIATTR_MAXREG_COUNT
	.align		4
        /*001c*/ 	.byte	0x03, 0x1b
        /*001e*/ 	.short	0x00a8


	//----- nvinfo : EIATTR_NUM_BARRIERS
	.align		4
        /*0020*/ 	.byte	0x02, 0x4c
        /*0022*/ 	.byte	0x01
	.zero		1


	//----- nvinfo : EIATTR_EXTERNS
	.align		4
        /*0024*/ 	.byte	0x04, 0x0f
        /*0026*/ 	.short	(.L_25 - .L_24)


	//   ....[0]....
	.align		4
.L_24:
        /*0028*/ 	.word	index@(__assertfail)


	//----- nvinfo : EIATTR_MERCURY_ISA_VERSION
	.align		4
.L_25:
        /*002c*/ 	.byte	0x03, 0x5f
        /*002e*/ 	.short	0x0101


	//----- nvinfo : EIATTR_INT_WARP_WIDE_INSTR_OFFSETS
	.align		4
        /*0030*/ 	.byte	0x04, 0x31
        /*0032*/ 	.short	(.L_27 - .L_26)


	//   ....[0]....
.L_26:
        /*0034*/ 	.word	0x00000430


	//   ....[1]....
        /*0038*/ 	.word	0x00000450


	//   ....[2]....
        /*003c*/ 	.word	0x000004d0


	//   ....[3]....
        /*0040*/ 	.word	0x000004e0


	//   ....[4]....
        /*0044*/ 	.word	0x000004f0


	//   ....[5]....
        /*0048*/ 	.word	0x00000510


	//   ....[6]....
        /*004c*/ 	.word	0x00000570


	//   ....[7]....
        /*0050*/ 	.word	0x00000590


	//----- nvinfo : EIATTR_COOP_GROUP_MASK_REGIDS
	.align		4
.L_27:
        /*0054*/ 	.byte	0x04, 0x29
        /*0056*/ 	.short	(.L_29 - .L_28)


	//   ....[0]....
.L_28:
        /*0058*/ 	.word	0xffffffff


	//   ....[1]....
        /*005c*/ 	.word	0xffffffff


	//   ....[2]....
        /*0060*/ 	.word	0xffffffff


	//   ....[3]....
        /*0064*/ 	.word	0xffffffff


	//   ....[4]....
        /*0068*/ 	.word	0xffffffff


	//   ....[5]....
        /*006c*/ 	.word	0xffffffff


	//----- nvinfo : EIATTR_COOP_GROUP_INSTR_OFFSETS
	.align		4
.L_29:
        /*0070*/ 	.byte	0x04, 0x28
        /*0072*/ 	.short	(.L_31 - .L_30)


	//   ....[0]....
.L_30:
        /*0074*/ 	.word	0x00000050


	//   ....[1]....
        /*0078*/ 	.word	0x00000080


	//   ....[2]....
        /*007c*/ 	.word	0x00000180


	//   ....[3]....
        /*0080*/ 	.word	0x00000350


	//   ....[4]....
        /*0084*/ 	.word	0x00000390


	//   ....[5]....
        /*0088*/ 	.word	0x000003d0


	//----- nvinfo : EIATTR_REG_RECONFIG
	.align		4
.L_31:
        /*008c*/ 	.byte	0x01, 0x54
	.zero		2


	//----- nvinfo : EIATTR_SYSCALL_OFFSETS
	.align		4
        /*0090*/ 	.byte	0x04, 0x46
        /*0092*/ 	.short	(.L_33 - .L_32)


	//   ....[0]....
.L_32:
        /*0094*/ 	.word	0x00001650


	//----- nvinfo : EIATTR_MBARRIER_INSTR_OFFSETS
	.align		4
.L_33:
        /*0098*/ 	.byte	0x04, 0x39
        /*009a*/ 	.short	(.L_35 - .L_34)


	//   ....[0]....
.L_34:
        /*009c*/ 	.word	0x00000300
        /*00a0*/ 	.word	0x000000ff
        /*00a4*/ 	.word	0x00000000
        /*00a8*/ 	.short	0x0100
        /*00aa*/ 	.byte	0x09
	.zero		1


	//   ....[1]....
        /*00ac*/ 	.word	0x00000310
        /*00b0*/ 	.word	0x000000ff
        /*00b4*/ 	.word	0x00000010
        /*00b8*/ 	.short	0x0100
        /*00ba*/ 	.byte	0x09
	.zero		1


	//   ....[2]....
        /*00bc*/ 	.word	0x00000320
        /*00c0*/ 	.word	0x000000ff
        /*00c4*/ 	.word	0x00000008
        /*00c8*/ 	.short	0x0100
        /*00ca*/ 	.byte	0x09
	.zero		1


	//   ....[3]....
        /*00cc*/ 	.word	0x00000330
        /*00d0*/ 	.word	0x000000ff
        /*00d4*/ 	.word	0x00000018
        /*00d8*/ 	.short	0x0100
        /*00da*/ 	.byte	0x09
	.zero		1


	//   ....[4]....
        /*00dc*/ 	.word	0x000005b0
        /*00e0*/ 	.word	0x000000ff
        /*00e4*/ 	.word	0x00000050
        /*00e8*/ 	.short	0x0100
        /*00ea*/ 	.byte	0x09
	.zero		1


	//   ....[5]....
        /*00ec*/ 	.word	0x000005c0
        /*00f0*/ 	.word	0x000000ff
        /*00f4*/ 	.word	0x00000058
        /*00f8*/ 	.short	0x0100
        /*00fa*/ 	.byte	0x09
	.zero		1


	//   ....[6]....
        /*00fc*/ 	.word	0x00000600
        /*0100*/ 	.word	0x000000ff
        /*0104*/ 	.word	0x00000030
        /*0108*/ 	.short	0x0100
        /*010a*/ 	.byte	0x0a
	.zero		1


	//   ....[7]....
        /*010c*/ 	.word	0x00000620
        /*0110*/ 	.word	0x000000ff
        /*0114*/ 	.word	0x00000038
        /*0118*/ 	.short	0x0100
        /*011a*/ 	.byte	0x0a
	.zero		1


	//   ....[8]....
        /*011c*/ 	.word	0x00000630
        /*0120*/ 	.word	0x000000ff
        /*0124*/ 	.word	0x00000040
        /*0128*/ 	.short	0x0100
        /*012a*/ 	.byte	0x0a
	.zero		1


	//   ....[9]....
        /*012c*/ 	.word	0x00000640
        /*0130*/ 	.word	0x000000ff
        /*0134*/ 	.word	0x00000048
        /*0138*/ 	.short	0x0100
        /*013a*/ 	.byte	0x0a
	.zero		1


	//   ....[10]....
        /*013c*/ 	.word	0x00001530
        /*0140*/ 	.word	0x0000009b
        /*0144*/ 	.word	0x00000000
        /*0148*/ 	.short	0x010a
        /*014a*/ 	.byte	0x2a
	.zero		1


	//   ....[11]....
        /*014c*/ 	.word	0x000016e0
        /*0150*/ 	.word	0x00000003
        /*0154*/ 	.word	0x00000000
        /*0158*/ 	.short	0x010a
        /*015a*/ 	.byte	0x3f
	.zero		1


	//   ....[12]....
        /*015c*/ 	.word	0x00001740
        /*0160*/ 	.word	0x00000003
        /*0164*/ 	.word	0x00000000
        /*0168*/ 	.short	0x010a
        /*016a*/ 	.byte	0x3f
	.zero		1


	//   ....[13]....
        /*016c*/ 	.word	0x000020d0
        /*0170*/ 	.word	0x000000ff
        /*0174*/ 	.word	0x00000000
        /*0178*/ 	.short	0x010a
        /*017a*/ 	.byte	0x08
	.zero		1


	//   ....[14]....
        /*017c*/ 	.word	0x00002110
        /*0180*/ 	.word	0x000000ff
        /*0184*/ 	.word	0x00000000
        /*0188*/ 	.short	0x010a
        /*018a*/ 	.byte	0x08
	.zero		1


	//   ....[15]....
        /*018c*/ 	.word	0x000029b0
        /*0190*/ 	.word	0x000000ff
        /*0194*/ 	.word	0x00000000
        /*0198*/ 	.short	0x0101
        /*019a*/ 	.byte	0x08
	.zero		1


	//   ....[16]....
        /*019c*/ 	.word	0x00002aa0
        /*01a0*/ 	.word	0x0000009c
        /*01a4*/ 	.word	0x00000000
        /*01a8*/ 	.short	0x0101
        /*01aa*/ 	.byte	0x2b
	.zero		1


	//   ....[17]....
        /*01ac*/ 	.word	0x00002b70
        /*01b0*/ 	.word	0x000000ff
        /*01b4*/ 	.word	0x00000000
        /*01b8*/ 	.short	0x0101
        /*01ba*/ 	.byte	0x04
	.zero		1


	//   ....[18]....
        /*01bc*/ 	.word	0x00002c20
        /*01c0*/ 	.word	0x0000009b
        /*01c4*/ 	.word	0x00000010
        /*01c8*/ 	.short	0x010a
        /*01ca*/ 	.byte	0x2a
	.zero		1


	//   ....[19]....
        /*01cc*/ 	.word	0x00009200
        /*01d0*/ 	.word	0x0000009e
        /*01d4*/ 	.word	0x00000000
        /*01d8*/ 	.short	0x0101
        /*01da*/ 	.byte	0x2b
	.zero		1


	//   ....[20]....
        /*01dc*/ 	.word	0x00009be0
        /*01e0*/ 	.word	0x00000007
        /*01e4*/ 	.word	0x00000010
        /*01e8*/ 	.short	0x010a
        /*01ea*/ 	.byte	0x3f
	.zero		1


	//   ....[21]....
        /*01ec*/ 	.word	0x0000a1a0
        /*01f0*/ 	.word	0x00000003
        /*01f4*/ 	.word	0x00000058
        /*01f8*/ 	.short	0x0101
        /*01fa*/ 	.byte	0x3f
	.zero		1


	//   ....[22]....
        /*01fc*/ 	.word	0x0000a910
        /*0200*/ 	.word	0x00000007
        /*0204*/ 	.word	0x00000000
        /*0208*/ 	.short	0x010a
        /*020a*/ 	.byte	0x3f
	.zero		1


	//   ....[23]....
        /*020c*/ 	.word	0x0000a990
        /*0210*/ 	.word	0x00000003
        /*0214*/ 	.word	0x00000000
        /*0218*/ 	.short	0x010a
        /*021a*/ 	.byte	0x3f
	.zero		1


	//   ....[24]....
        /*021c*/ 	.word	0x0000a9f0
        /*0220*/ 	.word	0x0000009d
        /*0224*/ 	.word	0x00000000
        /*0228*/ 	.short	0x010a
        /*022a*/ 	.byte	0x3f
	.zero		1


	//   ....[25]....
        /*022c*/ 	.word	0x0000aa40
        /*0230*/ 	.word	0x00000003
        /*0234*/ 	.word	0x00000000
        /*0238*/ 	.short	0x010a
        /*023a*/ 	.byte	0x3f
	.zero		1


	//   ....[26]....
        /*023c*/ 	.word	0x0000aaa0
        /*0240*/ 	.word	0x00000004
        /*0244*/ 	.word	0x00000000
        /*0248*/ 	.short	0x010a
        /*024a*/ 	.byte	0x3f
	.zero		1


	//   ....[27]....
        /*024c*/ 	.word	0x0000aaf0
        /*0250*/ 	.word	0x0000009d
        /*0254*/ 	.word	0x00000010
        /*0258*/ 	.short	0x010a
        /*025a*/ 	.byte	0x3f
	.zero		1


	//   ....[28]....
        /*025c*/ 	.word	0x0000abc0
        /*0260*/ 	.word	0x00000007
        /*0264*/ 	.word	0x00000010
        /*0268*/ 	.short	0x010a
        /*026a*/ 	.byte	0x3f
	.zero		1


	//   ....[29]....
        /*026c*/ 	.word	0x0000ac90
        /*0270*/ 	.word	0x00000007
        /*0274*/ 	.word	0x00000000
        /*0278*/ 	.short	0x010a
        /*027a*/ 	.byte	0x3f
	.zero		1


	//----- nvinfo : EIATTR_NUM_MBARRIERS
	.align		4
.L_35:
        /*027c*/ 	.byte	0x03, 0x38
        /*027e*/ 	.short	0x000a


	//----- nvinfo : EIATTR_EXIT_INSTR_OFFSETS
	.align		4
        /*0280*/ 	.byte	0x04, 0x1c
        /*0282*/ 	.short	(.L_37 - .L_36)


	//   ....[0]....
.L_36:
        /*0284*/ 	.word	0x00001200


	//   ....[1]....
        /*0288*/ 	.word	0x00001260


	//   ....[2]....
        /*028c*/ 	.word	0x00009910


	//   ....[3]....
        /*0290*/ 	.word	0x00009940


	//   ....[4]....
        /*0294*/ 	.word	0x0000a9e0


	//----- nvinfo : EIATTR_MAX_THREADS
	.align		4
.L_37:
        /*0298*/ 	.byte	0x04, 0x05
        /*029a*/ 	.short	(.L_39 - .L_38)
.L_38:
        /*029c*/ 	.word	0x00000180
        /*02a0*/ 	.word	0x00000001
        /*02a4*/ 	.word	0x00000001


	//----- nvinfo : EIATTR_CRS_STACK_SIZE
	.align		4
.L_39:
        /*02a8*/ 	.byte	0x04, 0x1e
        /*02aa*/ 	.short	(.L_41 - .L_40)
.L_40:
        /*02ac*/ 	.word	0x00000000


	//----- nvinfo : EIATTR_CBANK_PARAM_SIZE
	.align		4
.L_41:
        /*02b0*/ 	.byte	0x03, 0x19
        /*02b2*/ 	.short	0x0470


	//----- nvinfo : EIATTR_PARAM_CBANK
	.align		4
        /*02b4*/ 	.byte	0x04, 0x0a
        /*02b6*/ 	.short	(.L_43 - .L_42)
	.align		4
.L_42:
        /*02b8*/ 	.word	index@(.nv.constant0._ZN7cutlass13device_kernelINS_4gemm6kernel13GemmUniversalIN4cute5tupleIJiiiiEEENS1_10collective13CollectiveMmaINS1_34MainloopSm90TmaGmmaWarpSpecializedILi2ENS5_IJNS4_1CILi1EEESB_SB_EEENS1_32KernelTmaWarpSpecializedPingpongEEENS5_IJNSA_ILi64EEENSA_ILi256EEENSA_ILi128EEEEEEfNS5_IJlSB_lEEEfSJ_NS4_8TiledMMAINS4_8MMA_AtomIJNS4_4SM904GMMA30MMA_64x256x8_F32TF32TF32_SS_TNILNSN_7ScaleInE1ELSP_1EEEEEENS4_6LayoutISC_NS5_IJNSA_ILi0EEEST_ST_EEEEENS5_IJNS4_10UnderscoreESW_SW_EEEEENS4_13SM90_TMA_LOADENS4_14ComposedLayoutINS4_7SwizzleILi3ELi4ELi3EEENS4_18smem_ptr_flag_bitsILi32EEENSS_INS5_IJNSA_ILi8EEENSA_ILi32EEEEEENS5_IJS16_SB_EEEEEEEvNS4_8identityESZ_S1A_vS1B_EENS_8epilogue10collective6detail29Sm90TmaWarpSpecializedAdapterINS1E_15DefaultEpilogueIfSJ_SJ_NS1D_6thread17LinearCombinationIfLi1EffLNS1I_9ScaleType4KindE0ELNS_15FloatRoundStyleE2EfEENS1_15EpilogueDefaultEEEEEvvEEEEvNT_6ParamsE)
        /*02bc*/ 	.short	0x0210
        /*02be*/ 	.short	0x0470


	//----- nvinfo : EIATTR_SW_WAR
	.align		4
.L_43:
        /*02c0*/ 	.byte	0x04, 0x36
        /*02c2*/ 	.short	(.L_45 - .L_44)
.L_44:
        /*02c4*/ 	.word	0x00000008
.L_45:


//--------------------- .nv.callgraph             --------------------------
	.section	.nv.callgraph,"",@"SHT_CUDA_CALLGRAPH"
	.align	4
	.sectionentsize	8
	.align		4
        /*0000*/ 	.word	0x00000000
	.align		4
        /*0004*/ 	.word	0xffffffff
	.align		4
        /*0008*/ 	.word	index@(_ZN7cutlass13device_kernelINS_4gemm6kernel13GemmUniversalIN4cute5tupleIJiiiiEEENS1_10collective13CollectiveMmaINS1_34MainloopSm90TmaGmmaWarpSpecializedILi2ENS5_IJNS4_1CILi1EEESB_SB_EEENS1_32KernelTmaWarpSpecializedPingpongEEENS5_IJNSA_ILi64EEENSA_ILi256EEENSA_ILi128EEEEEEfNS5_IJlSB_lEEEfSJ_NS4_8TiledMMAINS4_8MMA_AtomIJNS4_4SM904GMMA30MMA_64x256x8_F32TF32TF32_SS_TNILNSN_7ScaleInE1ELSP_1EEEEEENS4_6LayoutISC_NS5_IJNSA_ILi0EEEST_ST_EEEEENS5_IJNS4_10UnderscoreESW_SW_EEEEENS4_13SM90_TMA_LOADENS4_14ComposedLayoutINS4_7SwizzleILi3ELi4ELi3EEENS4_18smem_ptr_flag_bitsILi32EEENSS_INS5_IJNSA_ILi8EEENSA_ILi32EEEEEENS5_IJS16_SB_EEEEEEEvNS4_8identityESZ_S1A_vS1B_EENS_8epilogue10collective6detail29Sm90TmaWarpSpecializedAdapterINS1E_15DefaultEpilogueIfSJ_SJ_NS1D_6thread17LinearCombinationIfLi1EffLNS1I_9ScaleType4KindE0ELNS_15FloatRoundStyleE2EfEENS1_15EpilogueDefaultEEEEEvvEEEEvNT_6ParamsE)
	.align		4
        /*000c*/ 	.word	index@(__assertfail)
	.align		4
        /*0010*/ 	.word	0x00000000
	.align		4
        /*0014*/ 	.word	0xfffffffe
	.align		4
        /*0018*/ 	.word	0x00000000
	.align		4
        /*001c*/ 	.word	0xfffffffd
	.align		4
        /*0020*/ 	.word	0x00000000
	.align		4
        /*0024*/ 	.word	0xfffffffc


//--------------------- .nv.constant4             --------------------------
	.section	.nv.constant4,"a",@progbits
	.align	8
	.align		8
.nv.constant4:
        /*0000*/ 	.dword	__assertfail
	.align		8
        /*0008*/ 	.dword	__unnamed_1
	.align		8
        /*0010*/ 	.dword	_ZN40_INTERNAL_09f28c36_4_k_cu_5d5553a5_217964cuda3std3__45__cpo5beginE
	.align		8
        /*0018*/ 	.dword	_ZN40_INTERNAL_09f28c36_4_k_cu_5d5553a5_217964cuda3std3__45__cpo3endE
	.align		8
        /*0020*/ 	.dword	_ZN40_INTERNAL_09f28c36_4_k_cu_5d5553a5_217964cuda3std3__45__cpo6cbeginE
	.align		8
        /*0028*/ 	.dword	_ZN40_INTERNAL_09f28c36_4_k_cu_5d5553a5_217964cuda3std3__45__cpo4cendE
	.align		8
        /*0030*/ 	.dword	_ZN40_INTERNAL_09f28c36_4_k_cu_5d5553a5_217964cuda3std3__442_GLOBAL__N__09f28c36_4_k_cu_5d5553a5_217966ignoreE
	.align		8
        /*0038*/ 	.dword	_ZN40_INTERNAL_09f28c36_4_k_cu_5d5553a5_217964cuda3std3__419piecewise_constructE
	.align		8
        /*0040*/ 	.dword	_ZN40_INTERNAL_09f28c36_4_k_cu_5d5553a5_217964cuda3std3__48in_placeE
	.align		8
        /*0048*/ 	.dword	_ZN40_INTERNAL_09f28c36_4_k_cu_5d5553a5_217964cuda3std6ranges3__45__cpo4swapE
	.align		8
        /*0050*/ 	.dword	_ZN40_INTERNAL_09f28c36_4_k_cu_5d5553a5_217964cuda3std6ranges3__45__cpo9iter_moveE
	.align		8
        /*0058*/ 	.dword	_ZN40_INTERNAL_09f28c36_4_k_cu_5d5553a5_217964cute7productE
	.align		8
        /*0060*/ 	.dword	_ZN40_INTERNAL_09f28c36_4_k_cu_5d5553a5_217964cute1_E
	.align		8
        /*0068*/ 	.dword	$str$22
	.align		8
        /*0070*/ 	.dword	$str$23


//--------------------- .text._ZN7cutlass13device_kernelINS_4gemm6kernel13GemmUniversalIN4cute5tupleIJiiiiEEENS1_10collective13CollectiveMmaINS1_34MainloopSm90TmaGmmaWarpSpecializedILi2ENS5_IJNS4_1CILi1EEESB_SB_EEENS1_32KernelTmaWarpSpecializedPingpongEEENS5_IJNSA_ILi64EEENSA_ILi256EEENSA_ILi128EEEEEEfNS5_IJlSB_lEEEfSJ_NS4_8TiledMMAINS4_8MMA_AtomIJNS4_4SM904GMMA30MMA_64x256x8_F32TF32TF32_SS_TNILNSN_7ScaleInE1ELSP_1EEEEEENS4_6LayoutISC_NS5_IJNSA_ILi0EEEST_ST_EEEEENS5_IJNS4_10UnderscoreESW_SW_EEEEENS4_13SM90_TMA_LOADENS4_14ComposedLayoutINS4_7SwizzleILi3ELi4ELi3EEENS4_18smem_ptr_flag_bitsILi32EEENSS_INS5_IJNSA_ILi8EEENSA_ILi32EEEEEENS5_IJS16_SB_EEEEEEEvNS4_8identityESZ_S1A_vS1B_EENS_8epilogue10collective6detail29Sm90TmaWarpSpecializedAdapterINS1E_15DefaultEpilogueIfSJ_SJ_NS1D_6thread17LinearCombinationIfLi1EffLNS1I_9ScaleType4KindE0ELNS_15FloatRoundStyleE2EfEENS1_15EpilogueDefaultEEEEEvvEEEEvNT_6ParamsE --------------------------
	.section	.text._ZN7cutlass13device_kernelINS_4gemm6kernel13GemmUniversalIN4cute5tupleIJiiiiEEENS1_10collective13CollectiveMmaINS1_34MainloopSm90TmaGmmaWarpSpecializedILi2ENS5_IJNS4_1CILi1EEESB_SB_EEENS1_32KernelTmaWarpSpecializedPingpongEEENS5_IJNSA_ILi64EEENSA_ILi256EEENSA_ILi128EEEEEEfNS5_IJlSB_lEEEfSJ_NS4_8TiledMMAINS4_8MMA_AtomIJNS4_4SM904GMMA30MMA_64x256x8_F32TF32TF32_SS_TNILNSN_7ScaleInE1ELSP_1EEEEEENS4_6LayoutISC_NS5_IJNSA_ILi0EEEST_ST_EEEEENS5_IJNS4_10UnderscoreESW_SW_EEEEENS4_13SM90_TMA_LOADENS4_14ComposedLayoutINS4_7SwizzleILi3ELi4ELi3EEENS4_18smem_ptr_flag_bitsILi32EEENSS_INS5_IJNSA_ILi8EEENSA_ILi32EEEEEENS5_IJS16_SB_EEEEEEEvNS4_8identityESZ_S1A_vS1B_EENS_8epilogue10collective6detail29Sm90TmaWarpSpecializedAdapterINS1E_15DefaultEpilogueIfSJ_SJ_NS1D_6thread17LinearCombinationIfLi1EffLNS1I_9ScaleType4KindE0ELNS_15FloatRoundStyleE2EfEENS1_15EpilogueDefaultEEEEEvvEEEEvNT_6ParamsE,"ax",@progbits
	.align	128
.text._ZN7cutlass13device_kernelINS_4gemm6kernel13GemmUniversalIN4cute5tupleIJiiiiEEENS1_10collective13CollectiveMmaINS1_34MainloopSm90TmaGmmaWarpSpecializedILi2ENS5_IJNS4_1CILi1EEESB_SB_EEENS1_32KernelTmaWarpSpecializedPingpongEEENS5_IJNSA_ILi64EEENSA_ILi256EEENSA_ILi128EEEEEEfNS5_IJlSB_lEEEfSJ_NS4_8TiledMMAINS4_8MMA_AtomIJNS4_4SM904GMMA30MMA_64x256x8_F32TF32TF32_SS_TNILNSN_7ScaleInE1ELSP_1EEEEEENS4_6LayoutISC_NS5_IJNSA_ILi0EEEST_ST_EEEEENS5_IJNS4_10UnderscoreESW_SW_EEEEENS4_13SM90_TMA_LOADENS4_14ComposedLayoutINS4_7SwizzleILi3ELi4ELi3EEENS4_18smem_ptr_flag_bitsILi32EEENSS_INS5_IJNSA_ILi8EEENSA_ILi32EEEEEENS5_IJS16_SB_EEEEEEEvNS4_8identityESZ_S1A_vS1B_EENS_8epilogue10collective6detail29Sm90TmaWarpSpecializedAdapterINS1E_15DefaultEpilogueIfSJ_SJ_NS1D_6thread17LinearCombinationIfLi1EffLNS1I_9ScaleType4KindE0ELNS_15FloatRoundStyleE2EfEENS1_15EpilogueDefaultEEEEEvvEEEEvNT_6ParamsE:
        .type           _ZN7cutlass13device_kernelINS_4gemm6kernel13GemmUniversalIN4cute5tupleIJiiiiEEENS1_10collective13CollectiveMmaINS1_34MainloopSm90TmaGmmaWarpSpecializedILi2ENS5_IJNS4_1CILi1EEESB_SB_EEENS1_32KernelTmaWarpSpecializedPingpongEEENS5_IJNSA_ILi64EEENSA_ILi256EEENSA_ILi128EEEEEEfNS5_IJlSB_lEEEfSJ_NS4_8TiledMMAINS4_8MMA_AtomIJNS4_4SM904GMMA30MMA_64x256x8_F32TF32TF32_SS_TNILNSN_7ScaleInE1ELSP_1EEEEEENS4_6LayoutISC_NS5_IJNSA_ILi0EEEST_ST_EEEEENS5_IJNS4_10UnderscoreESW_SW_EEEEENS4_13SM90_TMA_LOADENS4_14ComposedLayoutINS4_7SwizzleILi3ELi4ELi3EEENS4_18smem_ptr_flag_bitsILi32EEENSS_INS5_IJNSA_ILi8EEENSA_ILi32EEEEEENS5_IJS16_SB_EEEEEEEvNS4_8identityESZ_S1A_vS1B_EENS_8epilogue10collective6detail29Sm90TmaWarpSpecializedAdapterINS1E_15DefaultEpilogueIfSJ_SJ_NS1D_6thread17LinearCombinationIfLi1EffLNS1I_9ScaleType4KindE0ELNS_15FloatRoundStyleE2EfEENS1_15EpilogueDefaultEEEEEvvEEEEvNT_6ParamsE,@function
        .size           _ZN7cutlass13device_kernelINS_4gemm6kernel13GemmUniversalIN4cute5tupleIJiiiiEEENS1_10collective13CollectiveMmaINS1_34MainloopSm90TmaGmmaWarpSpecializedILi2ENS5_IJNS4_1CILi1EEESB_SB_EEENS1_32KernelTmaWarpSpecializedPingpongEEENS5_IJNSA_ILi64EEENSA_ILi256EEENSA_ILi128EEEEEEfNS5_IJlSB_lEEEfSJ_NS4_8TiledMMAINS4_8MMA_AtomIJNS4_4SM904GMMA30MMA_64x256x8_F32TF32TF32_SS_TNILNSN_7ScaleInE1ELSP_1EEEEEENS4_6LayoutISC_NS5_IJNSA_ILi0EEEST_ST_EEEEENS5_IJNS4_10UnderscoreESW_SW_EEEEENS4_13SM90_TMA_LOADENS4_14ComposedLayoutINS4_7SwizzleILi3ELi4ELi3EEENS4_18smem_ptr_flag_bitsILi32EEENSS_INS5_IJNSA_ILi8EEENSA_ILi32EEEEEENS5_IJS16_SB_EEEEEEEvNS4_8identityESZ_S1A_vS1B_EENS_8epilogue10collective6detail29Sm90TmaWarpSpecializedAdapterINS1E_15DefaultEpilogueIfSJ_SJ_NS1D_6thread17LinearCombinationIfLi1EffLNS1I_9ScaleType4KindE0ELNS_15FloatRoundStyleE2EfEENS1_15EpilogueDefaultEEEEEvvEEEEvNT_6ParamsE,(.L_x_320 - _ZN7cutlass13device_kernelINS_4gemm6kernel13GemmUniversalIN4cute5tupleIJiiiiEEENS1_10collective13CollectiveMmaINS1_34MainloopSm90TmaGmmaWarpSpecializedILi2ENS5_IJNS4_1CILi1EEESB_SB_EEENS1_32KernelTmaWarpSpecializedPingpongEEENS5_IJNSA_ILi64EEENSA_ILi256EEENSA_ILi128EEEEEEfNS5_IJlSB_lEEEfSJ_NS4_8TiledMMAINS4_8MMA_AtomIJNS4_4SM904GMMA30MMA_64x256x8_F32TF32TF32_SS_TNILNSN_7ScaleInE1ELSP_1EEEEEENS4_6LayoutISC_NS5_IJNSA_ILi0EEEST_ST_EEEEENS5_IJNS4_10UnderscoreESW_SW_EEEEENS4_13SM90_TMA_LOADENS4_14ComposedLayoutINS4_7SwizzleILi3ELi4ELi3EEENS4_18smem_ptr_flag_bitsILi32EEENSS_INS5_IJNSA_ILi8EEENSA_ILi32EEEEEENS5_IJS16_SB_EEEEEEEvNS4_8identityESZ_S1A_vS1B_EENS_8epilogue10collective6detail29Sm90TmaWarpSpecializedAdapterINS1E_15DefaultEpilogueIfSJ_SJ_NS1D_6thread17LinearCombinationIfLi1EffLNS1I_9ScaleType4KindE0ELNS_15FloatRoundStyleE2EfEENS1_15EpilogueDefaultEEEEEvvEEEEvNT_6ParamsE)
        .other          _ZN7cutlass13device_kernelINS_4gemm6kernel13GemmUniversalIN4cute5tupleIJiiiiEEENS1_10collective13CollectiveMmaINS1_34MainloopSm90TmaGmmaWarpSpecializedILi2ENS5_IJNS4_1CILi1EEESB_SB_EEENS1_32KernelTmaWarpSpecializedPingpongEEENS5_IJNSA_ILi64EEENSA_ILi256EEENSA_ILi128EEEEEEfNS5_IJlSB_lEEEfSJ_NS4_8TiledMMAINS4_8MMA_AtomIJNS4_4SM904GMMA30MMA_64x256x8_F32TF32TF32_SS_TNILNSN_7ScaleInE1ELSP_1EEEEEENS4_6LayoutISC_NS5_IJNSA_ILi0EEEST_ST_EEEEENS5_IJNS4_10UnderscoreESW_SW_EEEEENS4_13SM90_TMA_LOADENS4_14ComposedLayoutINS4_7SwizzleILi3ELi4ELi3EEENS4_18smem_ptr_flag_bitsILi32EEENSS_INS5_IJNSA_ILi8EEENSA_ILi32EEEEEENS5_IJS16_SB_EEEEEEEvNS4_8identityESZ_S1A_vS1B_EENS_8epilogue10collective6detail29Sm90TmaWarpSpecializedAdapterINS1E_15DefaultEpilogueIfSJ_SJ_NS1D_6thread17LinearCombinationIfLi1EffLNS1I_9ScaleType4KindE0ELNS_15FloatRoundStyleE2EfEENS1_15EpilogueDefaultEEEEEvvEEEEvNT_6ParamsE,@"STO_CUDA_ENTRY STV_DEFAULT"
_ZN7cutlass13device_kernelINS_4gemm6kernel13GemmUniversalIN4cute5tupleIJiiiiEEENS1_10collective13CollectiveMmaINS1_34MainloopSm90TmaGmmaWarpSpecializedILi2ENS5_IJNS4_1CILi1EEESB_SB_EEENS1_32KernelTmaWarpSpecializedPingpongEEENS5_IJNSA_ILi64EEENSA_ILi256EEENSA_ILi128EEEEEEfNS5_IJlSB_lEEEfSJ_NS4_8TiledMMAINS4_8MMA_AtomIJNS4_4SM904GMMA30MMA_64x256x8_F32TF32TF32_SS_TNILNSN_7ScaleInE1ELSP_1EEEEEENS4_6LayoutISC_NS5_IJNSA_ILi0EEEST_ST_EEEEENS5_IJNS4_10UnderscoreESW_SW_EEEEENS4_13SM90_TMA_LOADENS4_14ComposedLayoutINS4_7SwizzleILi3ELi4ELi3EEENS4_18smem_ptr_flag_bitsILi32EEENSS_INS5_IJNSA_ILi8EEENSA_ILi32EEEEEENS5_IJS16_SB_EEEEEEEvNS4_8identityESZ_S1A_vS1B_EENS_8epilogue10collective6detail29Sm90TmaWarpSpecializedAdapterINS1E_15DefaultEpilogueIfSJ_SJ_NS1D_6thread17LinearCombinationIfLi1EffLNS1I_9ScaleType4KindE0ELNS_15FloatRoundStyleE2EfEENS1_15EpilogueDefaultEEEEEvvEEEEvNT_6ParamsE:
[----:B------:R-:W0:Y:S01]  /*0000*/  LDC R1, c[0x0][0x28] ;  /* 0x00000a00ff017b82 */ /* 0x000e220000000800 */
[----:B------:R-:W1:Y:S01]  /*0010*/  S2R R4, SR_TID.X ;  /* 0x0000000000047919 */ /* 0x000e620000002100 */
[----:B------:R-:W-:Y:S01]  /*0020*/  ELECT P0, URZ, PT ;  /* 0x00000000003f782f */ /* 0x000fe20003800000 */
[----:B------:R-:W-:Y:S01]  /*0030*/  BSSY B0, `(.L_x_0) ;  /* 0x0000014000007945 */ /* 0x000fe20003800000 */
[----:B-1----:R-:W-:-:S05]  /*0040*/  SHF.R.U32.HI R0, RZ, 0x5, R4 ;  /* 0x00000005ff007819 */ /* 0x002fca0000011604 */
[----:B------:R-:W1:Y:S02]  /*0050*/  SHFL.IDX PT, R2, R0, RZ, 0x1f ;  /* 0x00001fff00027589 */ /* 0x000e6400000e0000 */
[----:B-1----:R-:W-:Y:S02]  /*0060*/  R2UR UR8, R2 ;  /* 0x00000000020872ca */ /* 0x002fe400000e0000 */
[----:B------:R-:W-:-:S05]  /*0070*/  SHF.R.U32.HI R2, RZ, 0x7, R4 ;  /* 0x00000007ff027819 */ /* 0x000fca0000011604 */
[----:B------:R1:W2:Y:S06]  /*0080*/  SHFL.IDX PT, R3, R2, RZ, 0x1f ;  /* 0x00001fff02037589 */ /* 0x0002ac00000e0000 */
[----:B------:R-:W-:Y:S02]  /*0090*/  USHF.R.S32.HI UR4, URZ, 0x1f, UR8 ;  /* 0x0000001f3f047899 */ /* 0x000fe40008011408 */
[----:B------:R-:W-:Y:S02]  /*00a0*/  ISETP.NE.OR P0, PT, RZ, UR8, !P0 ;  /* 0x00000008ff007c0c */ /* 0x000fe4000c705670 */
[----:B------:R-:W-:-:S04]  /*00b0*/  ULEA.HI UR4, UR4, UR8, URZ, 0x2 ;  /* 0x0000000804047291 */ /* 0x000fc8000f8f103f */
[----:B------:R-:W-:-:S04]  /*00c0*/  ULOP3.LUT UR4, UR4, 0xfffffffc, URZ, 0xc0, !UPT ;  /* 0xfffffffc04047892 */ /* 0x000fc8000f8ec03f */
[----:B------:R-:W-:-:S03]  /*00d0*/  UIADD3 UR8, UR8, -UR4, URZ ;  /* 0x8000000408087290 */ /* 0x000fc6000fffe03f */
[----:B01----:R-:W-:Y:S09]  /*00e0*/  @P0 BRA `(.L_x_1) ;  /* 0x0000000000200947 */ /* 0x003ff20003800000 */
[----:B------:R-:W-:Y:S02]  /*00f0*/  ULDC.64 UR4, c[0x0][0x198] ;  /* 0x0000660000047ab9 */ /* 0x000fe40000000a00 */
[----:B------:R-:W-:Y:S02]  /*0100*/  UIADD3 UR6, UP0, UR4, 0xf0, URZ ;  /* 0x000000f004067890 */ /* 0x000fe4000ff1e03f */
[----:B------:R-:W-:Y:S02]  /*0110*/  UIADD3 UR4, UP1, UR4, 0x1f0, URZ ;  /* 0x000001f004047890 */ /* 0x000fe4000ff3e03f */
[----:B------:R-:W-:Y:S02]  /*0120*/  UIADD3.X UR7, URZ, UR5, URZ, UP0, !UPT ;  /* 0x000000053f077290 */ /* 0x000fe400087fe43f */
[----:B------:R-:W-:-:S07]  /*0130*/  UIADD3.X UR5, URZ, UR5, URZ, UP1, !UPT ;  /* 0x000000053f057290 */ /* 0x000fce0008ffe43f */
[----:B------:R0:W-:Y:S02]  /*0140*/  UTMACCTL.PF [UR6] ;  /* 0x00000000060079b9 */ /* 0x0001e40008040000 */
[----:B------:R0:W-:Y:S02]  /*0150*/  UTMACCTL.PF [UR4] ;  /* 0x00000000040079b9 */ /* 0x0001e40008040000 */
[----:B0-----:R-:W-:Y:S01]  /*0160*/  NOP ;  /* 0x0000000000007918 */ /* 0x001fe20000000000 */
.L_x_1:
[----:B------:R-:W-:Y:S05]  /*0170*/  BSYNC B0 ;  /* 0x0000000000007941 */ /* 0x000fea0003800000 */
.L_x_0:
[----:B------:R-:W0:Y:S01]  /*0180*/  SHFL.IDX PT, R5, R0, RZ, 0x1f ;  /* 0x00001fff00057589 */ /* 0x000e2200000e0000 */
[----:B--2---:R-:W-:Y:S01]  /*0190*/  R2UR UR15, R3 ;  /* 0x00000000030f72ca */ /* 0x004fe200000e0000 */
[----:B------:R-:W-:-:S04]  /*01a0*/  UISETP.NE.AND UP0, UPT, UR8, 0x3, UPT ;  /* 0x000000030800788c */ /* 0x000fc8000bf05270 */
[----:B------:R-:W-:-:S08]  /*01b0*/  UISETP.EQ.OR UP0, UPT, UR8, URZ, !UP0 ;  /* 0x0000003f0800728c */ /* 0x000fd0000c702670 */
[----:B------:R-:W-:Y:S02]  /*01c0*/  UIADD3 UR18, UR15, -0x1, URZ ;  /* 0xffffffff0f127890 */ /* 0x000fe4000fffe03f */
[----:B------:R-:W-:Y:S02]  /*01d0*/  UISETP.EQ.AND UP0, UPT, UR15, URZ, UP0 ;  /* 0x0000003f0f00728c */ /* 0x000fe40008702270 */
[----:B------:R-:W-:Y:S02]  /*01e0*/  UISETP.GE.U32.AND UP1, UPT, UR18, 0x2, UPT ;  /* 0x000000021200788c */ /* 0x000fe4000bf26070 */
[----:B------:R-:W-:Y:S01]  /*01f0*/  USEL UR39, URZ, 0x1, !UP0 ;  /* 0x000000013f277887 */ /* 0x000fe2000c000000 */
[----:B0-----:R-:W-:-:S03]  /*0200*/  ISETP.NE.AND P0, PT, R5, RZ, PT ;  /* 0x000000ff0500720c */ /* 0x001fc60003f05270 */
[----:B------:R-:W-:-:S10]  /*0210*/  USEL UR39, UR39, 0x2, UP1 ;  /* 0x0000000227277887 */ /* 0x000fd40008800000 */
[----:B------:R-:W-:Y:S05]  /*0220*/  @P0 BRA `(.L_x_2) ;  /* 0x0000000000480947 */ /* 0x000fea0003800000 */
[----:B------:R-:W0:Y:S01]  /*0230*/  S2UR UR9, SR_CgaCtaId ;  /* 0x00000000000979c3 */ /* 0x000e220000008800 */
[----:B------:R-:W-:Y:S01]  /*0240*/  UMOV UR4, 0x400 ;  /* 0x0000040000047882 */ /* 0x000fe20000000000 */
[----:B------:R-:W-:Y:S01]  /*0250*/  UMOV UR5, 0x1 ;  /* 0x0000000100057882 */ /* 0x000fe20000000000 */
[----:B------:R-:W-:Y:S01]  /*0260*/  UMOV UR6, 0x80 ;  /* 0x0000008000067882 */ /* 0x000fe20000000000 */
[----:B------:R-:W-:Y:S01]  /*0270*/  ELECT P0, URZ, PT ;  /* 0x00000000003f782f */ /* 0x000fe20003800000 */
[----:B------:R-:W-:-:S04]  /*0280*/  UIADD3 UR6, -UR6, 0x100000, URZ ;  /* 0x0010000006067890 */ /* 0x000fc8000fffe13f */
[----:B------:R-:W-:Y:S02]  /*0290*/  USHF.L.U32 UR7, UR6, 0xb, URZ ;  /* 0x0000000b06077899 */ /* 0x000fe4000800063f */
[----:B------:R-:W-:Y:S02]  /*02a0*/  USHF.L.U32 UR6, UR6, 0x1, URZ ;  /* 0x0000000106067899 */ /* 0x000fe4000800063f */
[----:B0-----:R-:W-:Y:S02]  /*02b0*/  ULEA UR9, UR9, UR4, 0x18 ;  /* 0x0000000409097291 */ /* 0x001fe4000f8ec03f */
[----:B------:R-:W-:-:S04]  /*02c0*/  UIADD3 UR4, -UR5, 0x100000, URZ ;  /* 0x0010000005047890 */ /* 0x000fc8000fffe13f */
[----:B------:R-:W-:Y:S02]  /*02d0*/  USHF.L.U32 UR5, UR4, 0xb, URZ ;  /* 0x0000000b04057899 */ /* 0x000fe4000800063f */
[----:B------:R-:W-:Y:S01]  /*02e0*/  USHF.L.U32 UR4, UR4, 0x1, URZ ;  /* 0x0000000104047899 */ /* 0x000fe2000800063f */
[----:B------:R-:W0:Y:S11]  /*02f0*/  FENCE.VIEW.ASYNC.S ;  /* 0x00000000000073c6 */ /* 0x000e360000000000 */
[----:B0-----:R0:W1:Y:S01]  /*0300*/  SYNCS.EXCH.64 URZ, [UR9], UR4 ;  /* 0x00000004093f75b2 */ /* 0x0010620008000100 */
[----:B------:R0:W2:Y:S01]  /*0310*/  SYNCS.EXCH.64 URZ, [UR9+0x10], UR6 ;  /* 0x00001006093f75b2 */ /* 0x0000a20008000100 */
[----:B------:R0:W3:Y:S01]  /*0320*/  SYNCS.EXCH.64 URZ, [UR9+0x8], UR4 ;  /* 0x00000804093f75b2 */ /* 0x0000e20008000100 */
[----:B------:R0:W4:Y:S01]  /*0330*/  SYNCS.EXCH.64 URZ, [UR9+0x18], UR6 ;  /* 0x00001806093f75b2 */ /* 0x0001220008000100 */
[----:B------:R-:W-:Y:S01]  /*0340*/  NOP ;  /* 0x0000000000007918 */ /* 0x000fe20000000000 */
.L_x_2:
[----:B------:R-:W5:Y:S01]  /*0350*/  SHFL.IDX PT, R5, R0, RZ, 0x1f ;  /* 0x00001fff00057589 */ /* 0x000f6200000e0000 */
[----:B------:R-:W-:Y:S01]  /*0360*/  ELECT P0, URZ, PT ;  /* 0x00000000003f782f */ /* 0x000fe20003800000 */
[----:B------:R-:W-:Y:S01]  /*0370*/  NOP ;  /* 0x0000000000007918 */ /* 0x000fe20000000000 */
[----:B------:R-:W-:Y:S01]  /*0380*/  ELECT P1, URZ, PT ;  /* 0x00000000003f782f */ /* 0x000fe20003820000 */
[----:B------:R-:W1:Y:S01]  /*0390*/  SHFL.IDX PT, R3, R0, RZ, 0x1f ;  /* 0x00001fff00037589 */ /* 0x000e6200000e0000 */
[----:B0-----:R-:W-:Y:S01]  /*03a0*/  UMOV UR4, 0x20 ;  /* 0x0000002000047882 */ /* 0x001fe20000000000 */
[----:B------:R-:W-:Y:S01]  /*03b0*/  UMOV UR12, 0x80 ;  /* 0x00000080000c7882 */ /* 0x000fe20000000000 */
[----:B------:R-:W-:Y:S01]  /*03c0*/  NOP ;  /* 0x0000000000007918 */ /* 0x000fe20000000000 */
[----:B------:R0:W0:Y:S01]  /*03d0*/  SHFL.IDX PT, R0, R2, RZ, 0x1f ;  /* 0x00001fff02007589 */ /* 0x00002200000e0000 */
[----:B------:R-:W-:Y:S01]  /*03e0*/  ULDC.64 UR48, c[0x0][0x208] ;  /* 0x0000820000307ab9 */ /* 0x000fe20000000a00 */
[----:B-----5:R-:W-:-:S02]  /*03f0*/  ISETP.NE.OR P0, PT, R5, RZ, !P0 ;  /* 0x000000ff0500720c */ /* 0x020fc40004705670 */
[----:B-1----:R-:W-:Y:S02]  /*0400*/  ISETP.NE.OR P1, PT, R3, RZ, !P1 ;  /* 0x000000ff0300720c */ /* 0x002fe40004f25670 */
[----:B------:R-:W-:-:S04]  /*0410*/  SHF.R.S32.HI R3, RZ, 0x1f, R4 ;  /* 0x0000001fff037819 */ /* 0x000fc80000011404 */
[----:B------:R-:W-:-:S05]  /*0420*/  LEA.HI R3, R3, R4, RZ, 0x7 ;  /* 0x0000000403037211 */ /* 0x000fca00078f38ff */
[----:B------:R-:W-:Y:S01]  /*0430*/  VOTEU.ALL UP0, P0 ;  /* 0x00000000003f7886 */ /* 0x000fe20000000000 */
[----:B------:R-:W-:Y:S01]  /*0440*/  LOP3.LUT R3, R3, 0xffffff80, RZ, 0xc0, !PT ;  /* 0xffffff8003037812 */ /* 0x000fe200078ec0ff */
[----:B------:R-:W-:-:S03]  /*0450*/  VOTEU.ALL UP1, P1 ;  /* 0x00000000003f7886 */ /* 0x000fc60000820000 */
[----:B------:R-:W1:Y:S01]  /*0460*/  @!UP0 S2UR UR7, SR_CgaCtaId ;  /* 0x00000000000789c3 */ /* 0x000e620000008800 */
[----:B------:R-:W-:Y:S01]  /*0470*/  @!UP0 UMOV UR6, 0x400 ;  /* 0x0000040000068882 */ /* 0x000fe20000000000 */
[----:B------:R-:W-:-:S04]  /*0480*/  @!UP0 UIADD3 UR4, -UR4, 0x100000, URZ ;  /* 0x0010000004048890 */ /* 0x000fc8000fffe13f */
[----:B------:R-:W-:Y:S02]  /*0490*/  @!UP0 USHF.L.U32 UR5, UR4, 0xb, URZ ;  /* 0x0000000b04058899 */ /* 0x000fe4000800063f */
[----:B------:R-:W-:Y:S01]  /*04a0*/  @!UP0 USHF.L.U32 UR4, UR4, 0x1, URZ ;  /* 0x0000000104048899 */ /* 0x000fe2000800063f */
[----:B------:R-:W-:Y:S01]  /*04b0*/  IMAD.IADD R3, R4, 0x1, -R3 ;  /* 0x0000000104037824 */ /* 0x000fe200078e0a03 */
[----:B------:R-:W-:Y:S01]  /*04c0*/  @!UP1 UMOV UR10, 0x400 ;  /* 0x00000400000a9882 */ /* 0x000fe20000000000 */
[----:B------:R-:W-:Y:S01]  /*04d0*/  VOTEU.ALL UP2, P1 ;  /* 0x00000000003f7886 */ /* 0x000fe20000840000 */
[----:B------:R-:W-:Y:S01]  /*04e0*/  VOTEU.ALL UP3, P1 ;  /* 0x00000000003f7886 */ /* 0x000fe20000860000 */
[----:B------:R-:W-:Y:S01]  /*04f0*/  VOTEU.ALL UP4, P1 ;  /* 0x00000000003f7886 */ /* 0x000fe20000880000 */
[----:B------:R-:W5:Y:S01]  /*0500*/  @!UP1 S2UR UR11, SR_CgaCtaId ;  /* 0x00000000000b99c3 */ /* 0x000f620000008800 */
[----:B------:R-:W-:Y:S01]  /*0510*/  VOTEU.ALL UP5, P1 ;  /* 0x00000000003f7886 */ /* 0x000fe200008a0000 */
[----:B------:R-:W-:Y:S01]  /*0520*/  ISETP.NE.AND P1, PT, RZ, UR15, PT ;  /* 0x0000000fff007c0c */ /* 0x000fe2000bf25270 */
[----:B-1----:R-:W-:-:S02]  /*0530*/  @!UP0 ULEA UR9, UR7, UR6, 0x18 ;  /* 0x0000000607098291 */ /* 0x002fc4000f8ec03f */
[----:B------:R-:W-:-:S04]  /*0540*/  @!UP1 UIADD3 UR6, -UR12, 0x100000, URZ ;  /* 0x001000000c069890 */ /* 0x000fc8000fffe13f */
[----:B------:R-:W-:Y:S02]  /*0550*/  @!UP1 USHF.L.U32 UR7, UR6, 0xb, URZ ;  /* 0x0000000b06079899 */ /* 0x000fe4000800063f */
[----:B------:R-:W-:Y:S01]  /*0560*/  @!UP1 USHF.L.U32 UR6, UR6, 0x1, URZ ;  /* 0x0000000106069899 */ /* 0x000fe2000800063f */
[----:B------:R-:W-:Y:S01]  /*0570*/  VOTEU.ALL UP0, P0 ;  /* 0x00000000003f7886 */ /* 0x000fe20000000000 */
[----:B-----5:R-:W-:Y:S01]  /*0580*/  @!UP1 ULEA UR10, UR11, UR10, 0x18 ;  /* 0x0000000a0b0a9291 */ /* 0x020fe2000f8ec03f */
[----:B------:R-:W-:Y:S01]  /*0590*/  VOTEU.ALL UP1, P0 ;  /* 0x00000000003f7886 */ /* 0x000fe20000020000 */
[----:B------:R-:W1:Y:S02]  /*05a0*/  FENCE.VIEW.ASYNC.S ;  /* 0x00000000000073c6 */ /* 0x000e640000000000 */
[----:B-1----:R-:W2:Y:S02]  /*05b0*/  @!UP0 SYNCS.EXCH.64 URZ, [UR9+0x50], UR4 ;  /* 0x00005004093f85b2 */ /* 0x002ea40008000100 */
[----:B------:R1:W2:Y:S01]  /*05c0*/  @!UP1 SYNCS.EXCH.64 URZ, [UR9+0x58], UR4 ;  /* 0x00005804093f95b2 */ /* 0x0002a20008000100 */
[----:B------:R-:W-:Y:S01]  /*05d0*/  NOP ;  /* 0x0000000000007918 */ /* 0x000fe20000000000 */
[----:B-1----:R-:W-:-:S02]  /*05e0*/  ULDC.64 UR4, c[0x0][0x598] ;  /* 0x0001660000047ab9 */ /* 0x002fc40000000a00 */
[----:B------:R-:W-:Y:S02]  /*05f0*/  ISETP.NE.U32.AND P0, PT, RZ, UR4, PT ;  /* 0x00000004ff007c0c */ /* 0x000fe4000bf05070 */
[----:B------:R1:W2:Y:S02]  /*0600*/  @!UP2 SYNCS.EXCH.64 URZ, [UR10+0x30], UR6 ;  /* 0x000030060a3fa5b2 */ /* 0x0002a40008000100 */
[----:B------:R-:W-:Y:S01]  /*0610*/  ISETP.NE.AND.EX P0, PT, RZ, UR5, PT, P0 ;  /* 0x00000005ff007c0c */ /* 0x000fe2000bf05300 */
[----:B------:R1:W2:Y:S01]  /*0620*/  @!UP3 SYNCS.EXCH.64 URZ, [UR10+0x38], UR6 ;  /* 0x000038060a3fb5b2 */ /* 0x0002a20008000100 */
[----:B------:R1:W2:Y:S01]  /*0630*/  @!UP4 SYNCS.EXCH.64 URZ, [UR10+0x40], UR6 ;  /* 0x000040060a3fc5b2 */ /* 0x0002a20008000100 */
[----:B------:R1:W2:Y:S01]  /*0640*/  @!UP5 SYNCS.EXCH.64 URZ, [UR10+0x48], UR6 ;  /* 0x000048060a3fd5b2 */ /* 0x0002a20008000100 */
[----:B------:R-:W-:Y:S01]  /*0650*/  NOP ;  /* 0x0000000000007918 */ /* 0x000fe20000000000 */
[----:B--234-:R-:W-:Y:S08]  /*0660*/  BAR.SYNC.DEFER_BLOCKING 0x0 ;  /* 0x0000000000007b1d */ /* 0x01cff00000010000 */
[----:B01----:R-:W-:Y:S05]  /*0670*/  @!P0 BRA `(.L_x_3) ;  /* 0x00000000001c8947 */ /* 0x003fea0003800000 */
[----:B------:R-:W0:Y:S02]  /*0680*/  LDC.64 R6, c[0x0][0x598] ;  /* 0x00016600ff067b82 */ /* 0x000e240000000a00 */
[----:B0-----:R-:W2:Y:S02]  /*0690*/  LDG.E.64 R6, desc[UR48][R6.64] ;  /* 0x0000003006067981 */ /* 0x001ea4000c1e1b00 */
[----:B--2---:R-:W-:-:S04]  /*06a0*/  ISETP.NE.U32.AND P0, PT, R6, RZ, PT ;  /* 0x000000ff0600720c */ /* 0x004fc80003f05070 */
[----:B------:R-:W-:-:S13]  /*06b0*/  ISETP.NE.AND.EX P0, PT, R7, RZ, PT, P0 ;  /* 0x000000ff0700720c */ /* 0x000fda0003f05300 */
[----:B------:R-:W-:Y:S05]  /*06c0*/  @!P0 BRA `(.L_x_3) ;  /* 0x0000000000088947 */ /* 0x000fea0003800000 */
[----:B------:R1:W5:Y:S01]  /*06d0*/  LD.E R23, desc[UR48][R6.64] ;  /* 0x0000003006177980 */ /* 0x000362000c101900 */
[----:B------:R-:W-:Y:S05]  /*06e0*/  BRA `(.L_x_4) ;  /* 0x0000000000247947 */ /* 0x000fea0003800000 */
.L_x_3:
[----:B------:R-:W-:Y:S02]  /*06f0*/  ULDC.64 UR4, c[0x0][0x588] ;  /* 0x0001620000047ab9 */ /* 0x000fe40000000a00 */
[----:B------:R-:W-:-:S04]  /*0700*/  ISETP.NE.U32.AND P0, PT, RZ, UR4, PT ;  /* 0x00000004ff007c0c */ /* 0x000fc8000bf05070 */
[----:B------:R-:W-:-:S13]  /*0710*/  ISETP.NE.AND.EX P0, PT, RZ, UR5, PT, P0 ;  /* 0x00000005ff007c0c */ /* 0x000fda000bf05300 */
[----:B------:R-:W-:Y:S05]  /*0720*/  @!P0 BRA `(.L_x_5) ;  /* 0x00000000000c8947 */ /* 0x000fea0003800000 */
[----:B------:R-:W0:Y:S02]  /*0730*/  LDC.64 R6, c[0x0][0x588] ;  /* 0x00016200ff067b82 */ /* 0x000e240000000a00 */
[----:B0-----:R0:W5:Y:S01]  /*0740*/  LDG.E R23, desc[UR48][R6.64] ;  /* 0x0000003006177981 */ /* 0x001162000c1e1900 */
[----:B------:R-:W-:Y:S05]  /*0750*/  BRA `(.L_x_4) ;  /* 0x0000000000087947 */ /* 0x000fea0003800000 */
.L_x_5:
[----:B------:R-:W-:Y:S02]  /*0760*/  ULDC UR4, c[0x0][0x580] ;  /* 0x0001600000047ab9 */ /* 0x000fe40000000800 */
[----:B------:R-:W-:-:S07]  /*0770*/  IMAD.U32 R23, RZ, RZ, UR4 ;  /* 0x00000004ff177e24 */ /* 0x000fce000f8e00ff */
.L_x_4:
[----:B------:R-:W-:Y:S02]  /*0780*/  ULDC.64 UR4, c[0x0][0x5a0] ;  /* 0x0001680000047ab9 */ /* 0x000fe40000000a00 */
[----:B------:R-:W-:-:S04]  /*0790*/  ISETP.NE.U32.AND P0, PT, RZ, UR4, PT ;  /* 0x00000004ff007c0c */ /* 0x000fc8000bf05070 */
[----:B------:R-:W-:-:S13]  /*07a0*/  ISETP.NE.AND.EX P0, PT, RZ, UR5, PT, P0 ;  /* 0x00000005ff007c0c */ /* 0x000fda000bf05300 */
[----:B------:R-:W-:Y:S05]  /*07b0*/  @!P0 BRA `(.L_x_6) ;  /* 0x00000000001c8947 */ /* 0x000fea0003800000 */
[----:B01----:R-:W0:Y:S02]  /*07c0*/  LDC.64 R6, c[0x0][0x5a0] ;  /* 0x00016800ff067b82 */ /* 0x003e240000000a00 */
[----:B0-----:R-:W2:Y:S02]  /*07d0*/  LDG.E.64 R6, desc[UR48][R6.64] ;  /* 0x0000003006067981 */ /* 0x001ea4000c1e1b00 */
[----:B--2---:R-:W-:-:S04]  /*07e0*/  ISETP.NE.U32.AND P0, PT, R6, RZ, PT ;  /* 0x000000ff0600720c */ /* 0x004fc80003f05070 */
[----:B------:R-:W-:-:S13]  /*07f0*/  ISETP.NE.AND.EX P0, PT, R7, RZ, PT, P0 ;  /* 0x000000ff0700720c */ /* 0x000fda0003f05300 */
[----:B------:R-:W-:Y:S05]  /*0800*/  @!P0 BRA `(.L_x_6) ;  /* 0x0000000000088947 */ /* 0x000fea0003800000 */
[----:B------:R3:W5:Y:S01]  /*0810*/  LD.E R22, desc[UR48][R6.64] ;  /* 0x0000003006167980 */ /* 0x000762000c101900 */
[----:B------:R-:W-:Y:S05]  /*0820*/  BRA `(.L_x_7) ;  /* 0x0000000000247947 */ /* 0x000fea0003800000 */
.L_x_6:
[----:B------:R-:W-:Y:S02]  /*0830*/  ULDC.64 UR4, c[0x0][0x590] ;  /* 0x0001640000047ab9 */ /* 0x000fe40000000a00 */
[----:B------:R-:W-:-:S04]  /*0840*/  ISETP.NE.U32.AND P0, PT, RZ, UR4, PT ;  /* 0x00000004ff007c0c */ /* 0x000fc8000bf05070 */
[----:B------:R-:W-:-:S13]  /*0850*/  ISETP.NE.AND.EX P0, PT, RZ, UR5, PT, P0 ;  /* 0x00000005ff007c0c */ /* 0x000fda000bf05300 */
[----:B------:R-:W-:Y:S05]  /*0860*/  @!P0 BRA `(.L_x_8) ;  /* 0x00000000000c8947 */ /* 0x000fea0003800000 */
[----:B01----:R-:W0:Y:S02]  /*0870*/  LDC.64 R6, c[0x0][0x590] ;  /* 0x00016400ff067b82 */ /* 0x003e240000000a00 */
[----:B0-----:R2:W5:Y:S01]  /*0880*/  LDG.E R22, desc[UR48][R6.64] ;  /* 0x0000003006167981 */ /* 0x001562000c1e1900 */
[----:B------:R-:W-:Y:S05]  /*0890*/  BRA `(.L_x_7) ;  /* 0x0000000000087947 */ /* 0x000fea0003800000 */
.L_x_8:
[----:B------:R-:W-:Y:S02]  /*08a0*/  ULDC UR4, c[0x0][0x584] ;  /* 0x0001610000047ab9 */ /* 0x000fe40000000800 */
[----:B------:R-:W-:-:S07]  /*08b0*/  IMAD.U32 R22, RZ, RZ, UR4 ;  /* 0x00000004ff167e24 */ /* 0x000fce000f8e00ff */
.L_x_7:
[----:B------:R-:W4:Y:S01]  /*08c0*/  S2UR UR10, SR_CTAID.Y ;  /* 0x00000000000a79c3 */ /* 0x000f220000002600 */
[----:B------:R-:W-:Y:S01]  /*08d0*/  ULDC UR5, c[0x0][0x65c] ;  /* 0x0001970000057ab9 */ /* 0x000fe20000000800 */
[----:B------:R-:W-:Y:S01]  /*08e0*/  UISETP.NE.AND UP0, UPT, UR15, 0x2, UPT ;  /* 0x000000020f00788c */ /* 0x000fe2000bf05270 */
[----:B------:R-:W-:Y:S01]  /*08f0*/  PRMT R5, RZ, 0x7610, R5 ;  /* 0x00007610ff057816 */ /* 0x000fe20000000005 */
[----:B------:R-:W-:Y:S01]  /*0900*/  UISETP.NE.AND UP2, UPT, UR5, 0x1, UPT ;  /* 0x000000010500788c */ /* 0x000fe2000bf45270 */
[----:B------:R-:W-:Y:S02]  /*0910*/  IMAD.MOV.U32 R18, RZ, RZ, -0x1 ;  /* 0xffffffffff127424 */ /* 0x000fe400078e00ff */
[----:B------:R-:W-:Y:S01]  /*0920*/  IMAD.MOV.U32 R19, RZ, RZ, -0x1 ;  /* 0xffffffffff137424 */ /* 0x000fe200078e00ff */
[----:B------:R-:W4:Y:S01]  /*0930*/  S2UR UR4, SR_CTAID.X ;  /* 0x00000000000479c3 */ /* 0x000f220000002500 */
[----:B------:R-:W-:-:S06]  /*0940*/  UP2UR UR45, UPR, URZ, 0x4 ;  /* 0x000000043f2d7883 */ /* 0x000fcc0008000000 */
[----:B------:R-:W-:Y:S01]  /*0950*/  @UP2 ULDC UR12, c[0x0][0x10] ;  /* 0x00000400000c2ab9 */ /* 0x000fe20000000800 */
[----:B------:R-:W-:Y:S01]  /*0960*/  @UP2 UMOV UR7, URZ ;  /* 0x0000003f00072c82 */ /* 0x000fe20008000000 */
[----:B------:R-:W-:Y:S01]  /*0970*/  @UP2 UMOV UR5, URZ ;  /* 0x0000003f00052c82 */ /* 0x000fe20008000000 */
[----:B0123--:R-:W0:Y:S01]  /*0980*/  LDC.64 R6, c[0x0][0x650] ;  /* 0x00019400ff067b82 */ /* 0x00fe220000000a00 */
[----:B----4-:R-:W-:Y:S02]  /*0990*/  @UP2 UMOV UR9, UR10 ;  /* 0x0000000a00092c82 */ /* 0x010fe40008000000 */
[----:B------:R-:W-:Y:S01]  /*09a0*/  @UP2 UMOV UR6, UR9 ;  /* 0x0000000900062c82 */ /* 0x000fe20008000000 */
[----:B------:R-:W-:Y:S01]  /*09b0*/  @!UP2 UMOV UR9, UR10 ;  /* 0x0000000a0009ac82 */ /* 0x000fe20008000000 */
[----:B------:R-:W-:-:S03]  /*09c0*/  @UP2 UIMAD.WIDE.U32 UR12, UR4, UR12, UR6 ;  /* 0x0000000c040c22a5 */ /* 0x000fc6000f8e0006 */
[----:B------:R-:W-:Y:S01]  /*09d0*/  @!UP2 ULDC UR6, c[0x0][0xc] ;  /* 0x000003000006aab9 */ /* 0x000fe20000000800 */
[----:B------:R-:W-:Y:S01]  /*09e0*/  @UP2 UIADD3 UR14, UR13, UR5, URZ ;  /* 0x000000050d0e2290 */ /* 0x000fe2000fffe03f */
[----:B------:R-:W-:Y:S02]  /*09f0*/  ULDC UR10, c[0x0][0xc] ;  /* 0x00000300000a7ab9 */ /* 0x000fe40000000800 */
[----:B------:R-:W-:Y:S01]  /*0a00*/  UMOV UR5, URZ ;  /* 0x0000003f00057c82 */ /* 0x000fe20008000000 */
[----:B------:R-:W-:Y:S01]  /*0a10*/  ULDC UR11, c[0x0][0x10] ;  /* 0x00000400000b7ab9 */ /* 0x000fe20000000800 */
[----:B------:R-:W-:Y:S02]  /*0a20*/  @!UP2 UIMAD.WIDE.U32 UR6, UR6, UR9, UR4 ;  /* 0x000000090606a2a5 */ /* 0x000fe4000f8e0004 */
[----:B------:R-:W-:Y:S01]  /*0a30*/  UIMAD.WIDE.U32 UR10, UR10, UR11, URZ ;  /* 0x0000000b0a0a72a5 */ /* 0x000fe2000f8e003f */
[----:B------:R-:W-:-:S03]  /*0a40*/  ULDC UR13, c[0x0][0x14] ;  /* 0x00000500000d7ab9 */ /* 0x000fc60000000800 */
[----:B------:R-:W-:Y:S02]  /*0a50*/  UIMAD.WIDE.U32 UR54, UR10, UR13, URZ ;  /* 0x0000000d0a3672a5 */ /* 0x000fe4000f8e003f */
[----:B------:R-:W-:Y:S01]  /*0a60*/  UIMAD UR37, UR11, UR13, URZ ;  /* 0x0000000d0b2572a4 */ /* 0x000fe2000f8e023f */
[----:B------:R-:W-:Y:S01]  /*0a70*/  @!UP2 UMOV UR12, UR6 ;  /* 0x00000006000cac82 */ /* 0x000fe20008000000 */
[----:B------:R-:W-:Y:S02]  /*0a80*/  @!UP2 UMOV UR14, UR7 ;  /* 0x00000007000eac82 */ /* 0x000fe40008000000 */
[----:B------:R-:W-:Y:S02]  /*0a90*/  UIADD3 UR37, UR55, UR37, URZ ;  /* 0x0000002537257290 */ /* 0x000fe4000fffe03f */
[----:B------:R-:W-:-:S04]  /*0aa0*/  UIADD3 UR6, UP1, UR12, UR54, URZ ;  /* 0x000000360c067290 */ /* 0x000fc8000ff3e03f */
[----:B------:R-:W-:Y:S02]  /*0ab0*/  UIADD3.X UR7, UR14, UR37, URZ, UP1, !UPT ;  /* 0x000000250e077290 */ /* 0x000fe40008ffe43f */
[----:B------:R-:W-:Y:S02]  /*0ac0*/  USEL UR6, UR6, UR12, !UP0 ;  /* 0x0000000c06067287 */ /* 0x000fe4000c000000 */
[----:B------:R-:W-:-:S04]  /*0ad0*/  USEL UR7, UR7, UR14, !UP0 ;  /* 0x0000000e07077287 */ /* 0x000fc8000c000000 */
[----:B0-----:R-:W-:Y:S01]  /*0ae0*/  ISETP.LE.U32.AND P0, PT, R6, UR6, PT ;  /* 0x0000000606007c0c */ /* 0x001fe2000bf03070 */
[----:B------:R-:W-:Y:S02]  /*0af0*/  IMAD.U32 R16, RZ, RZ, UR6 ;  /* 0x00000006ff107e24 */ /* 0x000fe4000f8e00ff */
[----:B------:R-:W-:Y:S02]  /*0b00*/  IMAD.U32 R2, RZ, RZ, UR7 ;  /* 0x00000007ff027e24 */ /* 0x000fe4000f8e00ff */
[----:B------:R-:W-:-:S03]  /*0b10*/  IMAD.U32 R17, RZ, RZ, UR7 ;  /* 0x00000007ff117e24 */ /* 0x000fc6000f8e00ff */
[----:B------:R-:W-:Y:S01]  /*0b20*/  ISETP.GE.U32.AND.EX P0, PT, R2, R7, PT, P0 ;  /* 0x000000070200720c */ /* 0x000fe20003f06100 */
[----:B------:R-:W-:-:S12]  /*0b30*/  IMAD.MOV.U32 R2, RZ, RZ, -0x1 ;  /* 0xffffffffff027424 */ /* 0x000fd800078e00ff */
[----:B------:R-:W-:Y:S05]  /*0b40*/  @P0 BRA `(.L_x_9) ;  /* 0x00000004008c0947 */ /* 0x000fea0003800000 */
[----:B------:R-:W-:Y:S01]  /*0b50*/  I2FP.F32.U32 R2, UR4 ;  /* 0x0000000400027c45 */ /* 0x000fe20008201000 */
[----:B------:R-:W-:Y:S01]  /*0b60*/  ULDC.64 UR16, c[0x0][0x628] ;  /* 0x00018a0000107ab9 */ /* 0x000fe20000000a00 */
[----:B------:R-:W-:Y:S01]  /*0b70*/  ULDC UR6, c[0x0][0x150] ;  /* 0x0000540000067ab9 */ /* 0x000fe20000000800 */
[----:B------:R-:W-:Y:S01]  /*0b80*/  ISETP.NE.U32.AND P0, PT, RZ, UR16, PT ;  /* 0x00000010ff007c0c */ /* 0x000fe2000bf05070 */
[----:B------:R-:W-:Y:S01]  /*0b90*/  ULDC UR15, c[0x0][0x630] ;  /* 0x00018c00000f7ab9 */ /* 0x000fe20000000800 */
[----:B------:R-:W-:Y:S01]  /*0ba0*/  FMUL R2, R2, UR6 ;  /* 0x0000000602027c20 */ /* 0x000fe20008400000 */
[----:B------:R-:W-:Y:S01]  /*0bb0*/  R2UR UR19, R16 ;  /* 0x00000000101372ca */ /* 0x000fe200000e0000 */
[----:B------:R-:W-:Y:S01]  /*0bc0*/  ULDC UR21, c[0x0][0x154] ;  /* 0x0000550000157ab9 */ /* 0x000fe20000000800 */
[----:B------:R-:W-:Y:S01]  /*0bd0*/  ISETP.NE.AND.EX P0, PT, RZ, UR17, PT, P0 ;  /* 0x00000011ff007c0c */ /* 0x000fe2000bf05300 */
[----:B------:R0:W1:Y:S01]  /*0be0*/  F2I.U32.TRUNC.NTZ R5, R2 ;  /* 0x0000000200057305 */ /* 0x000062000020f000 */
[----:B------:R-:W-:-:S02]  /*0bf0*/  R2UR UR20, R17 ;  /* 0x00000000111472ca */ /* 0x000fc400000e0000 */
[----:B------:R-:W-:Y:S02]  /*0c00*/  R2UR UR6, R16 ;  /* 0x00000000100672ca */ /* 0x000fe400000e0000 */
[----:B------:R-:W-:-:S07]  /*0c10*/  R2UR UR7, R17 ;  /* 0x00000000110772ca */ /* 0x000fce00000e0000 */
[----:B0-----:R-:W-:Y:S08]  /*0c20*/  @!P0 BRA `(.L_x_10) ;  /* 0x0000000000308947 */ /* 0x001ff00003800000 */
[----:B------:R-:W-:Y:S01]  /*0c30*/  R2UR UR6, R16 ;  /* 0x00000000100672ca */ /* 0x000fe200000e0000 */
[----:B------:R-:W-:Y:S01]  /*0c40*/  ULDC UR12, c[0x0][0x634] ;  /* 0x00018d00000c7ab9 */ /* 0x000fe20000000800 */
[----:B------:R-:W-:-:S11]  /*0c50*/  R2UR UR14, R17 ;  /* 0x00000000110e72ca */ /* 0x000fd600000e0000 */
[----:B------:R-:W-:-:S04]  /*0c60*/  UIADD3 UR12, UP1, UR6, UR12, URZ ;  /* 0x0000000c060c7290 */ /* 0x000fc8000ff3e03f */
[----:B------:R-:W-:-:S04]  /*0c70*/  UIADD3.X UR14, URZ, UR14, URZ, UP1, !UPT ;  /* 0x0000000e3f0e7290 */ /* 0x000fc80008ffe43f */
[----:B------:R-:W-:-:S04]  /*0c80*/  UIMAD.WIDE.U32 UR6, UR14, UR16, URZ ;  /* 0x000000100e0672a5 */ /* 0x000fc8000f8e003f */
[----:B------:R-:W-:Y:S02]  /*0c90*/  UIMAD.WIDE.U32 UR10, UP1, UR12, UR17, UR6 ;  /* 0x000000110c0a72a5 */ /* 0x000fe4000f820006 */
[----:B------:R-:W-:Y:S02]  /*0ca0*/  UIMAD.WIDE.U32 UR6, UR12, UR16, URZ ;  /* 0x000000100c0672a5 */ /* 0x000fe4000f8e003f */
[----:B------:R-:W-:Y:S02]  /*0cb0*/  UIADD3.X UR13, URZ, URZ, URZ, UP1, !UPT ;  /* 0x0000003f3f0d7290 */ /* 0x000fe40008ffe43f */
[----:B------:R-:W-:Y:S01]  /*0cc0*/  UIADD3 URZ, UP1, UR7, UR10, URZ ;  /* 0x0000000a073f7290 */ /* 0x000fe2000ff3e03f */
[----:B------:R-:W-:-:S03]  /*0cd0*/  UMOV UR12, UR11 ;  /* 0x0000000b000c7c82 */ /* 0x000fc60008000000 */
[----:B------:R-:W-:-:S12]  /*0ce0*/  UIMAD.WIDE.U32.X UR6, UR14, UR17, UR12, UP1 ;  /* 0x000000110e0672a5 */ /* 0x000fd800088e040c */
.L_x_10:
[----:B------:R-:W-:Y:S01]  /*0cf0*/  USHF.R.U64 UR5, UR6, UR15, UR7 ;  /* 0x0000000f06057299 */ /* 0x000fe20008001207 */
[----:B------:R-:W-:Y:S01]  /*0d00*/  I2FP.F32.U32 R2, UR9 ;  /* 0x0000000900027c45 */ /* 0x000fe20008201000 */
[----:B------:R-:W-:Y:S01]  /*0d10*/  USHF.R.U32.HI UR6, URZ, UR15, UR7 ;  /* 0x0000000f3f067299 */ /* 0x000fe20008011607 */
[----:B-1----:R-:W-:Y:S01]  /*0d20*/  R2UR UR14, R5 ;  /* 0x00000000050e72ca */ /* 0x002fe200000e0000 */
[----:B------:R-:W-:Y:S02]  /*0d30*/  UIADD3 UR17, UP1, URZ, -UR5, URZ ;  /* 0x800000053f117290 */ /* 0x000fe4000ff3e03f */
[----:B------:R-:W-:Y:S01]  /*0d40*/  FMUL R2, R2, UR21 ;  /* 0x0000001502027c20 */ /* 0x000fe20008400000 */
[----:B------:R-:W-:Y:S01]  /*0d50*/  ULDC.64 UR10, c[0x0][0x620] ;  /* 0x00018800000a7ab9 */ /* 0x000fe20000000a00 */
[----:B------:R-:W-:Y:S01]  /*0d60*/  UIADD3.X UR6, URZ, ~UR6, URZ, UP1, !UPT ;  /* 0x800000063f067290 */ /* 0x000fe20008ffe43f */
[----:B------:R-:W-:Y:S01]  /*0d70*/  UMOV UR12, UR19 ;  /* 0x00000013000c7c82 */ /* 0x000fe20008000000 */
[----:B------:R-:W-:-:S02]  /*0d80*/  UMOV UR13, UR20 ;  /* 0x00000014000d7c82 */ /* 0x000fc40008000000 */
[----:B------:R-:W-:Y:S01]  /*0d90*/  UIMAD UR6, UR6, UR10, URZ ;  /* 0x0000000a060672a4 */ /* 0x000fe2000f8e023f */
[----:B------:R-:W0:Y:S01]  /*0da0*/  F2I.U32.TRUNC.NTZ R2, R2 ;  /* 0x0000000200027305 */ /* 0x000e22000020f000 */
[----:B------:R-:W-:Y:S02]  /*0db0*/  UIMAD.WIDE.U32 UR12, UR17, UR10, UR12 ;  /* 0x0000000a110c72a5 */ /* 0x000fe4000f8e000c */
[----:B------:R-:W-:Y:S01]  /*0dc0*/  UIMAD UR17, UR17, UR11, UR6 ;  /* 0x0000000b111172a4 */ /* 0x000fe2000f8e0206 */
[----:B------:R-:W-:Y:S01]  /*0dd0*/  ULDC UR24, c[0x0][0x658] ;  /* 0x0001960000187ab9 */ /* 0x000fe20000000800 */
[----:B------:R-:W-:Y:S02]  /*0de0*/  UMOV UR22, 0xffffffff ;  /* 0xffffffff00167882 */ /* 0x000fe40000000000 */
[----:B------:R-:W-:Y:S01]  /*0df0*/  UIADD3 UR17, UR13, UR17, URZ ;  /* 0x000000110d117290 */ /* 0x000fe2000fffe03f */
[----:B------:R-:W-:Y:S01]  /*0e00*/  ULDC UR19, c[0x0][0x618] ;  /* 0x0001860000137ab9 */ /* 0x000fe20000000800 */
[----:B------:R-:W-:Y:S01]  /*0e10*/  ULDC.64 UR6, c[0x0][0x640] ;  /* 0x0001900000067ab9 */ /* 0x000fe20000000a00 */
[----:B------:R-:W-:Y:S01]  /*0e20*/  USHF.L.U32 UR13, UR22, UR24, URZ ;  /* 0x00000018160d7299 */ /* 0x000fe2000800063f */
[----:B------:R-:W-:Y:S01]  /*0e30*/  ISETP.NE.U32.AND P0, PT, RZ, UR6, PT ;  /* 0x00000006ff007c0c */ /* 0x000fe2000bf05070 */
[----:B------:R-:W-:-:S02]  /*0e40*/  USHF.R.U64 UR22, UR12, UR19, UR17 ;  /* 0x000000130c167299 */ /* 0x000fc40008001211 */
[----:B------:R-:W-:Y:S01]  /*0e50*/  USHF.R.U32.HI UR12, URZ, UR19, UR17 ;  /* 0x000000133f0c7299 */ /* 0x000fe20008011611 */
[----:B0-----:R-:W-:Y:S01]  /*0e60*/  R2UR UR16, R2 ;  /* 0x00000000021072ca */ /* 0x001fe200000e0000 */
[----:B------:R-:W-:Y:S01]  /*0e70*/  ULDC UR21, c[0x0][0x608] ;  /* 0x0001820000157ab9 */ /* 0x000fe20000000800 */
[----:B------:R-:W-:Y:S01]  /*0e80*/  ISETP.NE.AND.EX P0, PT, RZ, UR7, PT, P0 ;  /* 0x00000007ff007c0c */ /* 0x000fe2000bf05300 */
[----:B------:R-:W-:Y:S02]  /*0e90*/  USHF.R.U64 UR26, UR22, UR21, UR12 ;  /* 0x00000015161a7299 */ /* 0x000fe4000800120c */
[----:B------:R-:W-:Y:S01]  /*0ea0*/  USHF.R.U32.HI UR12, URZ, UR21, UR12 ;  /* 0x000000153f0c7299 */ /* 0x000fe2000801160c */
[----:B------:R-:W-:Y:S01]  /*0eb0*/  UMOV UR20, 0x1 ;  /* 0x0000000100147882 */ /* 0x000fe20000000000 */
[----:B------:R-:W-:Y:S02]  /*0ec0*/  UIADD3 UR14, -UR14, URZ, URZ ;  /* 0x0000003f0e0e7290 */ /* 0x000fe4000fffe13f */
[----:B------:R-:W-:-:S02]  /*0ed0*/  USHF.R.U64 UR27, UR26, UR24, UR12 ;  /* 0x000000181a1b7299 */ /* 0x000fc4000800120c */
[----:B------:R-:W-:Y:S01]  /*0ee0*/  USHF.L.U32 UR19, UR20, UR24, URZ ;  /* 0x0000001814137299 */ /* 0x000fe2000800063f */
[----:B------:R-:W-:Y:S01]  /*0ef0*/  ULDC UR15, c[0x0][0x144] ;  /* 0x00005100000f7ab9 */ /* 0x000fe20000000800 */
[----:B------:R-:W-:Y:S01]  /*0f00*/  ULDC UR10, c[0x0][0x600] ;  /* 0x00018000000a7ab9 */ /* 0x000fe20000000800 */
[----:B------:R-:W-:Y:S02]  /*0f10*/  ULOP3.LUT UR20, URZ, UR13, URZ, 0x33, !UPT ;  /* 0x0000000d3f147292 */ /* 0x000fe4000f8e333f */
[----:B------:R-:W-:Y:S02]  /*0f20*/  USHF.R.U32.HI UR13, URZ, UR24, UR12 ;  /* 0x000000183f0d7299 */ /* 0x000fe4000801160c */
[----:B------:R-:W-:Y:S02]  /*0f30*/  UIADD3 UR11, UR10, -0x1, URZ ;  /* 0xffffffff0a0b7890 */ /* 0x000fe4000fffe03f */
[----:B------:R-:W-:Y:S02]  /*0f40*/  UIADD3 UR23, -UR16, URZ, URZ ;  /* 0x0000003f10177290 */ /* 0x000fe4000fffe13f */
[----:B------:R-:W-:Y:S01]  /*0f50*/  UIMAD UR4, UR15, UR14, UR4 ;  /* 0x0000000e0f0472a4 */ /* 0x000fe2000f8e0204 */
[----:B------:R-:W-:Y:S01]  /*0f60*/  ULDC UR28, c[0x0][0x148] ;  /* 0x00005200001c7ab9 */ /* 0x000fe20000000800 */
[----:B------:R-:W-:Y:S01]  /*0f70*/  ULDC UR24, c[0x0][0x648] ;  /* 0x0001920000187ab9 */ /* 0x000fe20000000800 */
[----:B------:R-:W-:Y:S01]  /*0f80*/  ULDC UR25, c[0x0][0x638] ;  /* 0x00018e0000197ab9 */ /* 0x000fe20000000800 */
[----:B------:R-:W-:Y:S01]  /*0f90*/  UMOV UR12, UR27 ;  /* 0x0000001b000c7c82 */ /* 0x000fe20008000000 */
[----:B------:R-:W-:Y:S07]  /*0fa0*/  @!P0 BRA `(.L_x_11) ;  /* 0x0000000000308947 */ /* 0x000fee0003800000 */
[----:B------:R-:W-:Y:S02]  /*0fb0*/  ULDC UR16, c[0x0][0x64c] ;  /* 0x0001930000107ab9 */ /* 0x000fe40000000800 */
        /* <DEDUP_REMOVED lines=8> */
[----:B------:R-:W-:-:S07]  /*1040*/  UIMAD.WIDE.U32.X UR6, UR21, UR7, UR16, UP1 ;  /* 0x00000007150672a5 */ /* 0x000fce00088e0410 */
[----:B------:R-:W-:Y:S01]  /*1050*/  UMOV UR12, UR6 ;  /* 0x00000006000c7c82 */ /* 0x000fe20008000000 */
[----:B------:R-:W-:-:S05]  /*1060*/  UMOV UR13, UR7 ;  /* 0x00000007000d7c82 */ /* 0x000fca0008000000 */
.L_x_11:
[----:B------:R-:W-:Y:S01]  /*1070*/  UISETP.NE.AND UP1, UPT, UR45, URZ, UPT ;  /* 0x0000003f2d00728c */ /* 0x000fe2000bf25270 */
[----:B------:R-:W-:Y:S01]  /*1080*/  IMAD.MOV.U32 R5, RZ, RZ, 0x1 ;  /* 0x00000001ff057424 */ /* 0x000fe200078e00ff */
[----:B------:R-:W-:Y:S01]  /*1090*/  USHF.R.U64 UR6, UR12, UR24, UR13 ;  /* 0x000000180c067299 */ /* 0x000fe2000800120d */
[----:B------:R-:W-:Y:S01]  /*10a0*/  IMAD.U32 R19, RZ, RZ, UR5 ;  /* 0x00000005ff137e24 */ /* 0x000fe2000f8e00ff */
[----:B------:R-:W-:Y:S02]  /*10b0*/  ULOP3.LUT UR20, UR26, UR20, URZ, 0xc0, !UPT ;  /* 0x000000141a147292 */ /* 0x000fe4000f8ec03f */
[----:B------:R-:W-:Y:S02]  /*10c0*/  UIADD3 UR7, -UR6, URZ, URZ ;  /* 0x0000003f06077290 */ /* 0x000fe4000fffe13f */
[----:B------:R-:W-:Y:S02]  /*10d0*/  UIMAD UR19, UR19, UR6, UR20 ;  /* 0x00000006131372a4 */ /* 0x000fe4000f8e0214 */
[----:B------:R-:W-:-:S02]  /*10e0*/  ULOP3.LUT UR11, UR22, UR11, URZ, 0xc0, !UPT ;  /* 0x0000000b160b7292 */ /* 0x000fc4000f8ec03f */
[----:B------:R-:W-:Y:S02]  /*10f0*/  @UP1 UIMAD UR4, UR28, UR23, UR9 ;  /* 0x000000171c0412a4 */ /* 0x000fe4000f8e0209 */
[----:B------:R-:W-:-:S03]  /*1100*/  UIMAD UR6, UR7, UR25, UR27 ;  /* 0x00000019070672a4 */ /* 0x000fc6000f8e021b */
[----:B------:R-:W-:Y:S01]  /*1110*/  ULDC UR7, c[0x0][0x610] ;  /* 0x0001840000077ab9 */ /* 0x000fe20000000800 */
[----:B------:R-:W-:Y:S02]  /*1120*/  UIMAD UR6, UR6, UR10, UR11 ;  /* 0x0000000a060672a4 */ /* 0x000fe4000f8e020b */
[----:B------:R-:W-:-:S04]  /*1130*/  UIMAD UR4, UR19, UR7, UR4 ;  /* 0x00000007130472a4 */ /* 0x000fc8000f8e0204 */
[----:B------:R-:W-:Y:S02]  /*1140*/  USEL UR7, UR6, UR4, !UP1 ;  /* 0x0000000406077287 */ /* 0x000fe4000c800000 */
[----:B------:R-:W-:-:S04]  /*1150*/  USEL UR4, UR4, UR6, !UP1 ;  /* 0x0000000604047287 */ /* 0x000fc8000c800000 */
[----:B------:R-:W-:Y:S02]  /*1160*/  IMAD.U32 R2, RZ, RZ, UR7 ;  /* 0x00000007ff027e24 */ /* 0x000fe4000f8e00ff */
[----:B------:R-:W-:-:S07]  /*1170*/  IMAD.U32 R18, RZ, RZ, UR4 ;  /* 0x00000004ff127e24 */ /* 0x000fce000f8e00ff */
.L_x_9:
[----:B------:R-:W-:Y:S02]  /*1180*/  ULDC UR4, c[0x0][0x28c] ;  /* 0x0000a30000047ab9 */ /* 0x000fe40000000800 */
[----:B------:R-:W-:-:S04]  /*1190*/  UIADD3 UR4, UR4, 0x7f, URZ ;  /* 0x0000007f04047890 */ /* 0x000fc8000fffe03f */
[----:B------:R-:W-:-:S04]  /*11a0*/  USHF.R.S32.HI UR5, URZ, 0x1f, UR4 ;  /* 0x0000001f3f057899 */ /* 0x000fc80008011404 */
[----:B------:R-:W-:-:S04]  /*11b0*/  ULEA.HI UR5, UR5, UR4, URZ, 0x7 ;  /* 0x0000000405057291 */ /* 0x000fc8000f8f383f */
[----:B------:R-:W-:Y:S01]  /*11c0*/  USHF.R.S32.HI UR38, URZ, 0x7, UR5 ;  /* 0x000000073f267899 */ /* 0x000fe20008011405 */
[----:B------:R-:W-:Y:S11]  /*11d0*/  @!P1 BRA `(.L_x_12) ;  /* 0x0000008400d09947 */ /* 0x000ff60003800000 */
[----:B------:R-:W-:-:S06]  /*11e0*/  UISETP.GT.U32.AND UP1, UPT, UR18, 0x1, UPT ;  /* 0x000000011200788c */ /* 0x000fcc000bf24070 */
[----:B------:R-:W-:-:S13]  /*11f0*/  PLOP3.LUT P0, PT, PT, PT, UP1, 0x80, 0x0 ;  /* 0x000000000000781c */ /* 0x000fda0003f0f018 */
[----:B------:R-:W-:Y:S05]  /*1200*/  @P0 EXIT ;  /* 0x000000000000094d */ /* 0x000fea0003800000 */
.L_x_13:
[----:B------:R-:W-:-:S08]  /*1210*/  NOP ;  /* 0x0000000000007918 */ /* 0x000fd00000000000 */
[----:B------:R-:W0:Y:S02]  /*1220*/  USETMAXREG.TRY_ALLOC.CTAPOOL UP1, 0xe8 ;  /* 0x000000e8000079c8 */ /* 0x000e240008020600 */
[----:B0-----:R-:W-:-:S13]  /*1230*/  PLOP3.LUT P0, PT, PT, PT, UP1, 0x80, 0x0 ;  /* 0x000000000000781c */ /* 0x001fda0003f0f018 */
[----:B------:R-:W-:Y:S05]  /*1240*/  @!P0 BRA `(.L_x_13) ;  /* 0xfffffffc00f08947 */ /* 0x000fea000383ffff */
[----:B------:R-:W-:-:S13]  /*1250*/  LOP3.LUT P0, RZ, R5, 0xff, RZ, 0xc0, !PT ;  /* 0x000000ff05ff7812 */ /* 0x000fda000780c0ff */
[----:B------:R-:W-:Y:S05]  /*1260*/  @!P0 EXIT ;  /* 0x000000000000894d */ /* 0x000fea0003800000 */
[----:B------:R-:W0:Y:S01]  /*1270*/  S2UR UR5, SR_CgaCtaId ;  /* 0x00000000000579c3 */ /* 0x000e220000008800 */
[----:B------:R-:W-:Y:S01]  /*1280*/  VIADD R6, R0, 0xffffffff ;  /* 0xffffffff00067836 */ /* 0x000fe20000000000 */
[----:B------:R-:W-:Y:S01]  /*1290*/  SHF.R.S32.HI R4, RZ, 0x1f, R3 ;  /* 0x0000001fff047819 */ /* 0x000fe20000011403 */
[----:B------:R-:W-:Y:S01]  /*12a0*/  UMOV UR40, 0x400 ;  /* 0x0000040000287882 */ /* 0x000fe20000000000 */
[----:B------:R-:W-:Y:S02]  /*12b0*/  USHF.R.U32.HI UR4, URZ, 0x1, UR38 ;  /* 0x000000013f047899 */ /* 0x000fe40008011626 */
[----:B------:R-:W-:Y:S01]  /*12c0*/  R2UR UR42, R6 ;  /* 0x00000000062a72ca */ /* 0x000fe200000e0000 */
[----:B------:R-:W-:Y:S01]  /*12d0*/  ULOP3.LUT UR41, UR38, 0x1, URZ, 0xc0, !UPT ;  /* 0x0000000126297892 */ /* 0x000fe2000f8ec03f */
[CC--:B------:R-:W-:Y:S01]  /*12e0*/  LEA.HI R0, R4.reuse, R3.reuse, RZ, 0x2 ;  /* 0x0000000304007211 */ /* 0x0c0fe200078f10ff */
[----:B------:R-:W-:Y:S01]  /*12f0*/  UISETP.LT.AND UP1, UPT, UR38, 0x1, UPT ;  /* 0x000000012600788c */ /* 0x000fe2000bf21270 */
[----:B------:R-:W-:Y:S01]  /*1300*/  LEA.HI R4, R4, R3, RZ, 0x5 ;  /* 0x0000000304047211 */ /* 0x000fe200078f28ff */
[----:B------:R-:W-:Y:S01]  /*1310*/  ULOP3.LUT UR4, UR4, 0x1, URZ, 0xc0, !UPT ;  /* 0x0000000104047892 */ /* 0x000fe2000f8ec03f */
[--C-:B------:R-:W-:Y:S01]  /*1320*/  SHF.R.S32.HI R152, RZ, 0x2, R0.reuse ;  /* 0x00000002ff987819 */ /* 0x100fe20000011400 */
[----:B------:R-:W-:Y:S01]  /*1330*/  ULDC UR6, c[0x0][0x284] ;  /* 0x0000a10000067ab9 */ /* 0x000fe20000000800 */
[----:B------:R-:W-:Y:S01]  /*1340*/  SHF.R.S32.HI R5, RZ, 0x1f, R0 ;  /* 0x0000001fff057819 */ /* 0x000fe20000011400 */
[----:B------:R-:W-:Y:S01]  /*1350*/  USEL UR41, UR41, URZ, !UP0 ;  /* 0x0000003f29297287 */ /* 0x000fe2000c000000 */
[----:B------:R-:W-:Y:S01]  /*1360*/  LOP3.LUT R154, R0, 0xfffffffc, RZ, 0xc0, !PT ;  /* 0xfffffffc009a7812 */ /* 0x000fe200078ec0ff */
[----:B------:R-:W-:Y:S01]  /*1370*/  USEL UR44, UR38, 0x1, UP1 ;  /* 0x00000001262c7887 */ /* 0x000fe20008800000 */
[----:B------:R-:W-:Y:S01]  /*1380*/  LEA.HI R5, R5, R152, RZ, 0x3 ;  /* 0x0000009805057211 */ /* 0x000fe200078f18ff */
[----:B------:R-:W-:Y:S01]  /*1390*/  USHF.L.U32 UR42, UR42, 0x3, URZ ;  /* 0x000000032a2a7899 */ /* 0x000fe2000800063f */
[----:B------:R-:W-:Y:S01]  /*13a0*/  ISETP.NE.AND P0, PT, R6, RZ, PT ;  /* 0x000000ff0600720c */ /* 0x000fe20003f05270 */
[----:B------:R-:W-:Y:S01]  /*13b0*/  UISETP.EQ.U32.AND UP0, UPT, UR4, 0x1, !UP0 ;  /* 0x000000010400788c */ /* 0x000fe2000c702070 */
[----:B------:R-:W-:Y:S01]  /*13c0*/  LOP3.LUT R5, R5, 0xfffffff8, RZ, 0xc0, !PT ;  /* 0xfffffff805057812 */ /* 0x000fe200078ec0ff */
[----:B------:R-:W-:Y:S01]  /*13d0*/  IMAD.IADD R154, R3, 0x1, -R154 ;  /* 0x00000001039a7824 */ /* 0x000fe200078e0a9a */
[----:B0-----:R-:W-:Y:S01]  /*13e0*/  ULEA UR40, UR5, UR40, 0x18 ;  /* 0x0000002805287291 */ /* 0x001fe2000f8ec03f */
[----:B------:R-:W-:Y:S01]  /*13f0*/  IMAD.U32 R156, RZ, RZ, UR42 ;  /* 0x0000002aff9c7e24 */ /* 0x000fe2000f8e00ff */
[----:B------:R-:W-:Y:S01]  /*1400*/  SEL R168, RZ, 0x1, P0 ;  /* 0x00000001ffa87807 */ /* 0x000fe20000000000 */
[----:B------:R-:W-:Y:S01]  /*1410*/  IMAD.IADD R152, R152, 0x1, -R5 ;  /* 0x0000000198987824 */ /* 0x000fe200078e0a05 */
[----:B------:R-:W-:Y:S01]  /*1420*/  UIADD3 UR43, UR40, 0x30, URZ ;  /* 0x00000030282b7890 */ /* 0x000fe2000fffe03f */
[----:B------:R-:W-:Y:S01]  /*1430*/  SHF.R.S32.HI R5, RZ, 0x5, R4 ;  /* 0x00000005ff057819 */ /* 0x000fe20000011404 */
[----:B------:R-:W-:Y:S01]  /*1440*/  ULOP3.LUT UR36, UR39, 0x1, URZ, 0xfc, !UPT ;  /* 0x0000000127247892 */ /* 0x000fe2000f8efc3f */
[C---:B------:R-:W-:Y:S01]  /*1450*/  LOP3.LUT R158, R156.reuse, 0x8, RZ, 0xc0, !PT ;  /* 0x000000089c9e7812 */ /* 0x040fe200078ec0ff */
[----:B------:R-:W-:Y:S01]  /*1460*/  UIADD3 UR44, -UR44, UR38, URZ ;  /* 0x000000262c2c7290 */ /* 0x000fe2000fffe13f */
[--C-:B------:R-:W-:Y:S01]  /*1470*/  SHF.R.S32.HI R153, RZ, 0x1f, R152.reuse ;  /* 0x0000001fff997819 */ /* 0x100fe20000011498 */
[C-C-:B------:R-:W-:Y:S01]  /*1480*/  IMAD R159, R5.reuse, -0x10, -R152.reuse ;  /* 0xfffffff0059f7824 */ /* 0x140fe200078e0a98 */
[----:B------:R-:W-:Y:S01]  /*1490*/  LOP3.LUT R156, R156, 0x8, RZ, 0xc, !PT ;  /* 0x000000089c9c7812 */ /* 0x000fe200078e0cff */
[----:B------:R-:W-:Y:S01]  /*14a0*/  IMAD.U32 R155, RZ, RZ, UR43 ;  /* 0x0000002bff9b7e24 */ /* 0x000fe2000f8e00ff */
[----:B------:R-:W-:Y:S01]  /*14b0*/  LOP3.LUT R158, R158, 0x18, RZ, 0x3c, !PT ;  /* 0x000000189e9e7812 */ /* 0x000fe200078e3cff */
[----:B------:R-:W-:Y:S01]  /*14c0*/  IMAD.WIDE R152, R5, 0x10, R152 ;  /* 0x0000001005987825 */ /* 0x000fe200078e0298 */
[----:B------:R-:W-:-:S03]  /*14d0*/  USEL UR46, URZ, 0x1, !UP0 ;  /* 0x000000013f2e7887 */ /* 0x000fc6000c000000 */
[----:B------:R-:W-:Y:S02]  /*14e0*/  VIADD R157, R155, UR42 ;  /* 0x0000002a9b9d7c36 */ /* 0x000fe40008000000 */
[----:B------:R-:W-:-:S07]  /*14f0*/  VIADD R159, R159, UR6 ;  /* 0x000000069f9f7c36 */ /* 0x000fce0008000000 */
.L_x_289:
[----:B------:R-:W-:Y:S01]  /*1500*/  SHF.L.U32 R0, R168, 0x1f, RZ ;  /* 0x0000001fa8007819 */ /* 0x000fe200000006ff */
[----:B------:R-:W-:Y:S02]  /*1510*/  ULDC UR4, c[0x0][0x28c] ;  /* 0x0000a30000047ab9 */ /* 0x000fe40000000800 */
[----:B------:R-:W-:Y:S01]  /*1520*/  ISETP.LT.AND P1, PT, RZ, UR4, PT ;  /* 0x00000004ff007c0c */ /* 0x000fe2000bf21270 */
[----:B------:R-:W0:Y:S02]  /*1530*/  SYNCS.PHASECHK.TRANS64.TRYWAIT P0, [R155+UR42], R0 ;  /* 0x000000009b0075a7 */ /* 0x000e24000800016a */
[----:B0-234-:R-:W-:Y:S10]  /*1540*/  @!P0 BRA `(.L_x_14) ;  /* 0x0000009400288947 */ /* 0x01dff40003800000 */
.L_x_309:
[----:B------:R-:W-:Y:S05]  /*1550*/  @P1 BRA `(.L_x_15) ;  /* 0x0000000000401947 */ /* 0x000fea0003800000 */
[----:B0-----:R-:W-:Y:S01]  /*1560*/  MOV R0, 0x0 ;  /* 0x0000000000007802 */ /* 0x001fe20000000f00 */
[----:B------:R-:W-:Y:S01]  /*1570*/  ULDC.64 UR4, c[0x4][0x68] ;  /* 0x01001a0000047ab9 */ /* 0x000fe20000000a00 */
[----:B------:R-:W-:Y:S01]  /*1580*/  ULDC.64 UR6, c[0x4][0x8] ;  /* 0x0100020000067ab9 */ /* 0x000fe20000000a00 */
[----:B------:R-:W-:Y:S01]  /*1590*/  IMAD.U32 R4, RZ, RZ, UR4 ;  /* 0x00000004ff047e24 */ /* 0x000fe2000f8e00ff */
[----:B------:R0:W1:Y:S01]  /*15a0*/  LDC.64 R14, c[0x4][R0] ;  /* 0x01000000000e7b82 */ /* 0x0000620000000a00 */
[----:B------:R-:W-:Y:S01]  /*15b0*/  IMAD.U32 R5, RZ, RZ, UR5 ;  /* 0x00000005ff057e24 */ /* 0x000fe2000f8e00ff */
[----:B------:R-:W-:Y:S01]  /*15c0*/  ULDC.64 UR4, c[0x4][0x70] ;  /* 0x01001c0000047ab9 */ /* 0x000fe20000000a00 */
[----:B------:R-:W-:Y:S02]  /*15d0*/  IMAD.U32 R10, RZ, RZ, UR6 ;  /* 0x00000006ff0a7e24 */ /* 0x000fe4000f8e00ff */
[----:B------:R-:W-:Y:S02]  /*15e0*/  IMAD.U32 R6, RZ, RZ, UR4 ;  /* 0x00000004ff067e24 */ /* 0x000fe4000f8e00ff */
[----:B------:R-:W-:-:S02]  /*15f0*/  IMAD.U32 R7, RZ, RZ, UR5 ;  /* 0x00000005ff077e24 */ /* 0x000fc4000f8e00ff */
[----:B------:R-:W-:Y:S02]  /*1600*/  IMAD.U32 R11, RZ, RZ, UR7 ;  /* 0x00000007ff0b7e24 */ /* 0x000fe4000f8e00ff */
[----:B------:R-:W-:Y:S02]  /*1610*/  IMAD.MOV.U32 R8, RZ, RZ, 0x1e1 ;  /* 0x000001e1ff087424 */ /* 0x000fe400078e00ff */
[----:B------:R-:W-:Y:S02]  /*1620*/  IMAD.MOV.U32 R12, RZ, RZ, 0x1 ;  /* 0x00000001ff0c7424 */ /* 0x000fe400078e00ff */
[----:B0-----:R-:W-:-:S07]  /*1630*/  IMAD.MOV.U32 R13, RZ, RZ, RZ ;  /* 0x000000ffff0d7224 */ /* 0x001fce00078e00ff */
[----:B------:R-:W-:-:S07]  /*1640*/  LEPC R20, `(.L_x_15) ;  /* 0x000000001014794e */ /* 0x000fce0000000000 */
[----:B-1---5:R-:W-:Y:S05]  /*1650*/  CALL.ABS.NOINC R14 ;  /* 0x000000000e007343 */ /* 0x022fea0003c00000 */
.L_x_15:
[----:B0-----:R-:W-:-:S05]  /*1660*/  IMAD.U32 R0, RZ, RZ, UR36 ;  /* 0x00000024ff007e24 */ /* 0x001fca000f8e00ff */
[----:B------:R-:W-:-:S13]  /*1670*/  ISETP.NE.AND P0, PT, R0, 0x3, PT ;  /* 0x000000030000780c */ /* 0x000fda0003f05270 */
[----:B------:R-:W-:Y:S05]  /*1680*/  @!P0 BRA `(.L_x_16) ;  /* 0x0000000000048947 */ /* 0x000fea0003800000 */
[----:B------:R-:W-:Y:S01]  /*1690*/  BPT.TRAP 0x1 ;  /* 0x000000040000795c */ /* 0x000fe20000300000 */
.L_x_16:
[----:B------:R-:W-:Y:S02]  /*16a0*/  IMAD.U32 R3, RZ, RZ, UR41 ;  /* 0x00000029ff037e24 */ /* 0x000fe4000f8e00ff */
[----:B------:R-:W-:-:S03]  /*16b0*/  IMAD.U32 R0, RZ, RZ, UR46 ;  /* 0x0000002eff007e24 */ /* 0x000fc6000f8e00ff */
[----:B------:R-:W-:Y:S02]  /*16c0*/  LEA R3, R3, UR40, 0x3 ;  /* 0x0000002803037c11 */ /* 0x000fe4000f8e18ff */
[----:B------:R-:W-:-:S04]  /*16d0*/  SHF.L.U32 R0, R0, 0x1f, RZ ;  /* 0x0000001f00007819 */ /* 0x000fc800000006ff */
[----:B------:R0:W1:Y:S01]  /*16e0*/  SYNCS.PHASECHK.TRANS64.TRYWAIT P1, [R3+URZ], R0 ;  /* 0x00000000030075a7 */ /* 0x000062000802017f */
[----:B------:R-:W-:Y:S05]  /*16f0*/  @!P0 BRA `(.L_x_17) ;  /* 0x0000000000048947 */ /* 0x000fea0003800000 */
[----:B------:R-:W-:Y:S01]  /*1700*/  BPT.TRAP 0x1 ;  /* 0x000000040000795c */ /* 0x000fe20000300000 */
.L_x_17:
[----:B------:R-:W-:-:S05]  /*1710*/  IMAD.U32 R4, RZ, RZ, UR44 ;  /* 0x0000002cff047e24 */ /* 0x000fca000f8e00ff */
[----:B------:R-:W-:Y:S01]  /*1720*/  ISETP.GE.AND P2, PT, R4, 0x1, PT ;  /* 0x000000010400780c */ /* 0x000fe20003f46270 */
[----:B-1----:R-:W-:-:S12]  /*1730*/  @P1 BRA `(.L_x_18) ;  /* 0x0000000000081947 */ /* 0x002fd80003800000 */
[----:B------:R-:W1:Y:S02]  /*1740*/  SYNCS.PHASECHK.TRANS64.TRYWAIT P1, [R3+URZ], R0 ;  /* 0x00000000030075a7 */ /* 0x000e64000802017f */
[----:B-1----:R-:W-:Y:S05]  /*1750*/  @!P1 BRA `(.L_x_19) ;  /* 0x0000009000b89947 */ /* 0x002fea0003800000 */
.L_x_18:
[----:B------:R-:W-:Y:S05]  /*1760*/  WARPSYNC.ALL ;  /* 0x0000000000007948 */ /* 0x000fea0003800000 */
[----:B------:R-:W-:Y:S01]  /*1770*/  UIADD3 UR4, UR40, 0x100, URZ ;  /* 0x0000010028047890 */ /* 0x000fe2000fffe03f */
[----:B------:R-:W-:Y:S01]  /*1780*/  WARPGROUP.ARRIVE ;  /* 0x00000000000079c5 */ /* 0x000fe20000000000 */
[----:B------:R-:W-:Y:S02]  /*1790*/  UIADD3 UR5, UR40, 0x10100, URZ ;  /* 0x0001010028057890 */ /* 0x000fe4000fffe03f */
[----:B------:R-:W-:Y:S02]  /*17a0*/  USHF.R.U32.HI UR4, URZ, 0x4, UR4 ;  /* 0x000000043f047899 */ /* 0x000fe40008011604 */
[----:B------:R-:W-:-:S02]  /*17b0*/  USHF.R.U32.HI UR5, URZ, 0x4, UR5 ;  /* 0x000000043f057899 */ /* 0x000fc40008011605 */
[----:B------:R-:W-:Y:S02]  /*17c0*/  ULOP3.LUT UR4, UR4, 0x3fff, URZ, 0xc0, !UPT ;  /* 0x00003fff04047892 */ /* 0x000fe4000f8ec03f */
[----:B------:R-:W-:Y:S02]  /*17d0*/  ULOP3.LUT UR5, UR5, 0x3fff, URZ, 0xc0, !UPT ;  /* 0x00003fff05057892 */ /* 0x000fe4000f8ec03f */
[----:B------:R-:W-:Y:S02]  /*17e0*/  ULOP3.LUT UR4, UR4, 0x10000, URZ, 0xfc, !UPT ;  /* 0x0001000004047892 */ /* 0x000fe4000f8efc3f */
[----:B------:R-:W-:Y:S02]  /*17f0*/  ULOP3.LUT UR5, UR5, 0x10000, URZ, 0xfc, !UPT ;  /* 0x0001000005057892 */ /* 0x000fe4000f8efc3f */
[----:B------:R-:W-:Y:S02]  /*1800*/  ULEA UR7, UR41, UR4, 0xb ;  /* 0x0000000429077291 */ /* 0x000fe4000f8e583f */
[----:B------:R-:W-:Y:S01]  /*1810*/  ULEA UR6, UR41, UR5, 0xd ;  /* 0x0000000529067291 */ /* 0x000fe2000f8e683f */
[----:B------:R-:W-:Y:S01]  /*1820*/  UMOV UR9, 0x40000040 ;  /* 0x4000004000097882 */ /* 0x000fe20000000000 */
[----:B------:R-:W-:-:S03]  /*1830*/  UMOV UR11, 0x40000040 ;  /* 0x40000040000b7882 */ /* 0x000fc60000000000 */
[----:B------:R-:W-:Y:S02]  /*1840*/  UMOV UR8, UR7 ;  /* 0x0000000700087c82 */ /* 0x000fe40008000000 */
[----:B------:R-:W-:Y:S02]  /*1850*/  UMOV UR10, UR6 ;  /* 0x00000006000a7c82 */ /* 0x000fe40008000000 */
[----:B------:R-:W-:Y:S01]  /*1860*/  HGMMA.64x256x8.F32.TF32 R24, gdesc[UR8], RZ, !UPT, gsb0 ;  /* 0x07e00000081879f0 */ /* 0x000fe2000c0028ff */
[----:B------:R-:W-:Y:S02]  /*1870*/  UIADD3 UR8, UR7, 0x2, URZ ;  /* 0x0000000207087890 */ /* 0x000fe4000fffe03f */
[----:B------:R-:W-:Y:S01]  /*1880*/  UIADD3 UR10, UR6, 0x2, URZ ;  /* 0x00000002060a7890 */ /* 0x000fe2000fffe03f */
[----:B------:R-:W-:Y:S01]  /*1890*/  UMOV UR9, 0x40000040 ;  /* 0x4000004000097882 */ /* 0x000fe20000000000 */
[----:B------:R-:W-:Y:S01]  /*18a0*/  UMOV UR11, 0x40000040 ;  /* 0x40000040000b7882 */ /* 0x000fe20000000000 */
[----:B------:R-:W-:-:S02]  /*18b0*/  WARPGROUP.DEPBAR.LE gsb0, 0x0 ;  /* 0x00008000000079c5 */ /* 0x000fc40000010000 */
[----:B------:R-:W-:-:S15]  /*18c0*/  WARPGROUP.ARRIVE ;  /* 0x00000000000079c5 */ /* 0x000fde0000000000 */
[----:B------:R-:W-:-:S05]  /*18d0*/  NOP ;  /* 0x0000000000007918 */ /* 0x000fca0000000000 */
[----:B------:R-:W-:Y:S01]  /*18e0*/  HGMMA.64x256x8.F32.TF32 R24, gdesc[UR8], R24, gsb0 ;  /* 0x07e00000081879f0 */ /* 0x000fe20008002818 */
[----:B------:R-:W-:Y:S02]  /*18f0*/  UIADD3 UR8, UR7, 0x4, URZ ;  /* 0x0000000407087890 */ /* 0x000fe4000fffe03f */
[----:B------:R-:W-:Y:S01]  /*1900*/  UIADD3 UR10, UR6, 0x4, URZ ;  /* 0x00000004060a7890 */ /* 0x000fe2000fffe03f */
[----:B------:R-:W-:Y:S01]  /*1910*/  UMOV UR9, 0x40000040 ;  /* 0x4000004000097882 */ /* 0x000fe20000000000 */
[----:B------:R-:W-:Y:S01]  /*1920*/  UMOV UR11, 0x40000040 ;  /* 0x40000040000b7882 */ /* 0x000fe20000000000 */
[----:B------:R-:W-:Y:S02]  /*1930*/  WARPGROUP.DEPBAR.LE gsb0, 0x0 ;  /* 0x00008000000079c5 */ /* 0x000fe40000010000 */
        /* <DEDUP_REMOVED lines=106> */
[----:B------:R-:W-:Y:S03]  /*1fe0*/  HGMMA.64x256x8.F32.TF32 R24, gdesc[UR8], R24, gsb0 ;  /* 0x07e00000081879f0 */ /* 0x000fe60008002818 */
[----:B------:R-:W-:Y:S02]  /*1ff0*/  WARPGROUP.DEPBAR.LE gsb0, 0x0 ;  /* 0x00008000000079c5 */ /* 0x000fe40000010000 */
[----:B------:R-:W-:Y:S05]  /*2000*/  @!P2 BRA `(.L_x_20) ;  /* 0x0000000800a0a947 */ /* 0x000fea0003800000 */
[----:B------:R-:W-:Y:S01]  /*2010*/  UIADD3 UR7, UR41, 0x1, URZ ;  /* 0x0000000129077890 */ /* 0x000fe2000fffe03f */
[----:B01----:R-:W-:-:S03]  /*2020*/  IMAD.U32 R0, RZ, RZ, UR44 ;  /* 0x0000002cff007e24 */ /* 0x003fc6000f8e00ff */
[----:B------:R-:W-:-:S04]  /*2030*/  UISETP.NE.AND UP0, UPT, UR7, 0x2, UPT ;  /* 0x000000020700788c */ /* 0x000fc8000bf05270 */
[----:B------:R-:W-:Y:S02]  /*2040*/  USEL UR6, URZ, 0x1, UP0 ;  /* 0x000000013f067887 */ /* 0x000fe40008000000 */
[----:B------:R-:W-:Y:S02]  /*2050*/  USEL UR7, UR7, URZ, UP0 ;  /* 0x0000003f07077287 */ /* 0x000fe40008000000 */
[----:B------:R-:W-:-:S06]  /*2060*/  ULOP3.LUT UR6, UR46, UR6, URZ, 0x3c, !UPT ;  /* 0x000000062e067292 */ /* 0x000fcc000f8e3c3f */
[----:B------:R-:W-:Y:S01]  /*2070*/  IMAD.U32 R5, RZ, RZ, UR6 ;  /* 0x00000006ff057e24 */ /* 0x000fe2000f8e00ff */
[----:B------:R-:W-:-:S06]  /*2080*/  UMOV UR6, UR41 ;  /* 0x0000002900067c82 */ /* 0x000fcc0008000000 */
.L_x_27:
[----:B01----:R-:W-:Y:S05]  /*2090*/  @!P0 BRA `(.L_x_21) ;  /* 0x0000000000048947 */ /* 0x003fea0003800000 */
[----:B------:R-:W-:Y:S01]  /*20a0*/  BPT.TRAP 0x1 ;  /* 0x000000040000795c */ /* 0x000fe20000300000 */
.L_x_21:
[----:B------:R-:W-:Y:S01]  /*20b0*/  ULEA UR8, UR7, UR40, 0x3 ;  /* 0x0000002807087291 */ /* 0x000fe2000f8e183f */
[----:B------:R-:W-:-:S08]  /*20c0*/  SHF.L.U32 R3, R5, 0x1f, RZ ;  /* 0x0000001f05037819 */ /* 0x000fd000000006ff */
[----:B------:R0:W1:Y:S01]  /*20d0*/  SYNCS.PHASECHK.TRANS64.TRYWAIT P1, [UR8], R3 ;  /* 0x00000003ff0075a7 */ /* 0x0000620008020148 */
[----:B------:R-:W-:Y:S05]  /*20e0*/  @!P0 BRA `(.L_x_22) ;  /* 0x0000000000048947 */ /* 0x000fea0003800000 */
[----:B------:R-:W-:Y:S01]  /*20f0*/  BPT.TRAP 0x1 ;  /* 0x000000040000795c */ /* 0x000fe20000300000 */
.L_x_22:
[----:B-1----:R-:W-:Y:S05]  /*2100*/  @P1 BRA `(.L_x_23) ;  /* 0x0000000000081947 */ /* 0x002fea0003800000 */
[----:B------:R-:W1:Y:S02]  /*2110*/  SYNCS.PHASECHK.TRANS64.TRYWAIT P1, [UR8], R3 ;  /* 0x00000003ff0075a7 */ /* 0x000e640008020148 */
[----:B-1----:R-:W-:Y:S05]  /*2120*/  @!P1 BRA `(.L_x_24) ;  /* 0x0000008800589947 */ /* 0x002fea0003800000 */
.L_x_23:
[----:B------:R-:W-:Y:S01]  /*2130*/  ULEA UR12, UR7, UR5, 0xd ;  /* 0x00000005070c7291 */ /* 0x000fe2000f8e683f */
[----:B------:R-:W-:Y:S01]  /*2140*/  WARPGROUP.ARRIVE ;  /* 0x00000000000079c5 */ /* 0x000fe20000000000 */
[----:B------:R-:W-:Y:S01]  /*2150*/  ULEA UR13, UR7, UR4, 0xb ;  /* 0x00000004070d7291 */ /* 0x000fe2000f8e583f */
[----:B------:R-:W-:Y:S01]  /*2160*/  UMOV UR11, 0x40000040 ;  /* 0x40000040000b7882 */ /* 0x000fe20000000000 */
[----:B------:R-:W-:-:S03]  /*2170*/  UMOV UR9, 0x40000040 ;  /* 0x4000004000097882 */ /* 0x000fc60000000000 */
[----:B------:R-:W-:Y:S02]  /*2180*/  UMOV UR10, UR12 ;  /* 0x0000000c000a7c82 */ /* 0x000fe40008000000 */
[----:B------:R-:W-:Y:S02]  /*2190*/  UMOV UR8, UR13 ;  /* 0x0000000d00087c82 */ /* 0x000fe40008000000 */
[----:B------:R-:W-:Y:S01]  /*21a0*/  HGMMA.64x256x8.F32.TF32 R24, gdesc[UR8], R24, gsb0 ;  /* 0x07e00000081879f0 */ /* 0x000fe20008002818 */
        /* <DEDUP_REMOVED lines=122> */
[----:B------:R-:W-:Y:S01]  /*2950*/  BPT.TRAP 0x1 ;  /* 0x000000040000795c */ /* 0x000fe20000300000 */
.L_x_25:
[----:B------:R-:W-:Y:S02]  /*2960*/  UISETP.GT.U32.AND UP0, UPT, UR39, 0x1, UPT ;  /* 0x000000012700788c */ /* 0x000fe4000bf04070 */
[----:B------:R-:W-:-:S04]  /*2970*/  ULEA UR8, UR6, UR40, 0x3 ;  /* 0x0000002806087291 */ /* 0x000fc8000f8e183f */
[----:B------:R-:W-:Y:S01]  /*2980*/  UIADD3 UR8, UR8, 0x10, URZ ;  /* 0x0000001008087890 */ /* 0x000fe2000fffe03f */
[----:B------:R-:W-:-:S03]  /*2990*/  PLOP3.LUT P1, PT, PT, PT, UP0, 0x80, 0x0 ;  /* 0x000000000000781c */ /* 0x000fc60003f2f008 */
[----:B------:R-:W-:-:S09]  /*29a0*/  UPRMT UR8, URZ, 0x654, UR8 ;  /* 0x000006543f087896 */ /* 0x000fd20008000008 */
[----:B------:R-:W-:Y:S01]  /*29b0*/  SYNCS.ARRIVE.TRANS64.RED.A1T0 RZ, [UR8], RZ ;  /* 0x000000ffffff79a7 */ /* 0x000fe20008100408 */
[----:B------:R-:W-:Y:S05]  /*29c0*/  @P1 BRA `(.L_x_26) ;  /* 0x0000000000041947 */ /* 0x000fea0003800000 */
[----:B------:R-:W-:Y:S01]  /*29d0*/  BPT.TRAP 0x1 ;  /* 0x000000040000795c */ /* 0x000fe20000300000 */
.L_x_26:
[----:B------:R-:W-:Y:S01]  /*29e0*/  UIADD3 UR7, UR7, 0x1, URZ ;  /* 0x0000000107077890 */ /* 0x000fe2000fffe03f */
[C---:B------:R-:W-:Y:S01]  /*29f0*/  ISETP.GT.AND P1, PT, R0.reuse, 0x1, PT ;  /* 0x000000010000780c */ /* 0x040fe20003f24270 */
[----:B------:R-:W-:Y:S01]  /*2a00*/  UIADD3 UR6, UR6, 0x1, URZ ;  /* 0x0000000106067890 */ /* 0x000fe2000fffe03f */
[----:B------:R-:W-:Y:S01]  /*2a10*/  VIADD R0, R0, 0xffffffff ;  /* 0xffffffff00007836 */ /* 0x000fe20000000000 */
[----:B------:R-:W-:Y:S02]  /*2a20*/  UISETP.NE.AND UP0, UPT, UR7, 0x2, UPT ;  /* 0x000000020700788c */ /* 0x000fe4000bf05270 */
[----:B------:R-:W-:Y:S02]  /*2a30*/  UISETP.NE.AND UP1, UPT, UR6, 0x2, UPT ;  /* 0x000000020600788c */ /* 0x000fe4000bf25270 */
[----:B------:R-:W-:Y:S02]  /*2a40*/  USEL UR8, URZ, 0x1, UP0 ;  /* 0x000000013f087887 */ /* 0x000fe40008000000 */
[----:B------:R-:W-:-:S02]  /*2a50*/  USEL UR7, UR7, URZ, UP0 ;  /* 0x0000003f07077287 */ /* 0x000fc40008000000 */
[----:B------:R-:W-:Y:S02]  /*2a60*/  USEL UR6, UR6, URZ, UP1 ;  /* 0x0000003f06067287 */ /* 0x000fe40008800000 */
[----:B------:R-:W-:Y:S01]  /*2a70*/  LOP3.LUT R5, R5, UR8, RZ, 0x3c, !PT ;  /* 0x0000000805057c12 */ /* 0x000fe2000f8e3cff */
[----:B------:R-:W-:Y:S09]  /*2a80*/  @P1 BRA `(.L_x_27) ;  /* 0xfffffff400801947 */ /* 0x000ff2000383ffff */
.L_x_20:
[----:B------:R-:W-:Y:S01]  /*2a90*/  ULDC UR6, c[0x0][0x28c] ;  /* 0x0000a30000067ab9 */ /* 0x000fe20000000800 */
[----:B------:R2:W-:Y:S01]  /*2aa0*/  SYNCS.ARRIVE.TRANS64.A1T0 RZ, [R156+UR43], RZ ;  /* 0x000000ff9cff79a7 */ /* 0x0005e2000810002b */
[----:B------:R-:W-:-:S06]  /*2ab0*/  UISETP.GE.AND UP0, UPT, UR6, 0x1, UPT ;  /* 0x000000010600788c */ /* 0x000fcc000bf06270 */
[----:B------:R-:W-:-:S13]  /*2ac0*/  PLOP3.LUT P1, PT, PT, PT, UP0, 0x80, 0x0 ;  /* 0x000000000000781c */ /* 0x000fda0003f2f008 */
[----:B--2---:R-:W-:Y:S05]  /*2ad0*/  @!P1 BRA `(.L_x_28) ;  /* 0x0000000000309947 */ /* 0x004fea0003800000 */
[----:B------:R-:W-:Y:S05]  /*2ae0*/  @!P0 BRA `(.L_x_29) ;  /* 0x0000000000048947 */ /* 0x000fea0003800000 */
[----:B------:R-:W-:Y:S01]  /*2af0*/  BPT.TRAP 0x1 ;  /* 0x000000040000795c */ /* 0x000fe20000300000 */
.L_x_29:
[----:B------:R-:W-:Y:S02]  /*2b00*/  UIADD3 UR4, UR44, UR41, URZ ;  /* 0x000000292c047290 */ /* 0x000fe4000fffe03f */
[----:B------:R-:W-:Y:S02]  /*2b10*/  UISETP.GT.U32.AND UP0, UPT, UR39, 0x1, UPT ;  /* 0x000000012700788c */ /* 0x000fe4000bf04070 */
[----:B------:R-:W-:-:S04]  /*2b20*/  USHF.L.U32 UR4, UR4, 0x3, URZ ;  /* 0x0000000304047899 */ /* 0x000fc8000800063f */
[----:B------:R-:W-:Y:S01]  /*2b30*/  ULOP3.LUT UR4, UR4, 0x8, URZ, 0xc0, !UPT ;  /* 0x0000000804047892 */ /* 0x000fe2000f8ec03f */
[----:B------:R-:W-:-:S03]  /*2b40*/  PLOP3.LUT P0, PT, PT, PT, UP0, 0x80, 0x0 ;  /* 0x000000000000781c */ /* 0x000fc60003f0f008 */
[----:B------:R-:W-:-:S04]  /*2b50*/  UIADD3 UR4, UR40, 0x10, UR4 ;  /* 0x0000001028047890 */ /* 0x000fc8000fffe004 */
[----:B------:R-:W-:-:S09]  /*2b60*/  UPRMT UR4, URZ, 0x654, UR4 ;  /* 0x000006543f047896 */ /* 0x000fd20008000004 */
[----:B------:R-:W-:Y:S01]  /*2b70*/  SYNCS.ARRIVE.TRANS64.RED.A1T0 RZ, [UR4], RZ ;  /* 0x000000ffffff79a7 */ /* 0x000fe20008100404 */
[----:B------:R-:W-:Y:S05]  /*2b80*/  @P0 BRA `(.L_x_28) ;  /* 0x0000000000040947 */ /* 0x000fea0003800000 */
[----:B------:R-:W-:Y:S01]  /*2b90*/  BPT.TRAP 0x1 ;  /* 0x000000040000795c */ /* 0x000fe20000300000 */
.L_x_28:
[----:B01----:R-:W-:Y:S01]  /*2ba0*/  SHF.L.U32 R0, R168, 0x1f, RZ ;  /* 0x0000001fa8007819 */ /* 0x003fe200000006ff */
[----:B------:R-:W-:Y:S01]  /*2bb0*/  ULEA UR7, UR38, UR41, 0x1 ;  /* 0x0000002926077291 */ /* 0x000fe2000f8e083f */
[----:B------:R-:W0:Y:S01]  /*2bc0*/  LDC R7, c[0x0][0x288] ;  /* 0x0000a200ff077b82 */ /* 0x000e220000000800 */
[----:B------:R-:W-:Y:S01]  /*2bd0*/  UIADD3 UR4, UR6, 0xfe, URZ ;  /* 0x000000fe06047890 */ /* 0x000fe2000fffe03f */
[----:B------:R-:W-:Y:S01]  /*2be0*/  IMAD.SHL.U32 R12, R154, 0x2, RZ ;  /* 0x000000029a0c7824 */ /* 0x000fe200078e00ff */
[----:B------:R-:W-:Y:S02]  /*2bf0*/  USHF.R.U32.HI UR5, URZ, 0x1, UR7 ;  /* 0x000000013f057899 */ /* 0x000fe40008011607 */
[----:B------:R-:W-:Y:S02]  /*2c00*/  UISETP.GT.U32.AND UP0, UPT, UR7, 0x1, UPT ;  /* 0x000000010700788c */ /* 0x000fe4000bf04070 */
[----:B------:R-:W-:Y:S01]  /*2c10*/  ULOP3.LUT UR5, UR5, 0x1, URZ, 0xc0, !UPT ;  /* 0x0000000105057892 */ /* 0x000fe2000f8ec03f */
[----:B------:R-:W1:Y:S01]  /*2c20*/  SYNCS.PHASECHK.TRANS64.TRYWAIT P0, [R155+UR42+0x10], R0 ;  /* 0x000010009b0075a7 */ /* 0x000e62000800016a */
[----:B------:R-:W-:Y:S01]  /*2c30*/  UISETP.LT.U32.AND UP0, UPT, UR4, 0xff, UP0 ;  /* 0x000000ff0400788c */ /* 0x000fe20008701070 */
[----:B------:R-:W-:Y:S01]  /*2c40*/  SHF.R.S32.HI R13, RZ, 0x1f, R12 ;  /* 0x0000001fff0d7819 */ /* 0x000fe2000001140c */
[----:B------:R-:W-:-:S02]  /*2c50*/  UISETP.NE.U32.AND UP1, UPT, UR5, 0x1, UPT ;  /* 0x000000010500788c */ /* 0x000fc4000bf25070 */
[----:B------:R-:W-:Y:S02]  /*2c60*/  USEL UR5, URZ, 0x1, !UP0 ;  /* 0x000000013f057887 */ /* 0x000fe4000c000000 */
[----:B------:R-:W-:-:S04]  /*2c70*/  UISETP.GT.U32.AND UP1, UPT, UR4, 0xfe, !UP1 ;  /* 0x000000fe0400788c */ /* 0x000fc8000cf24070 */
[----:B------:R-:W-:-:S04]  /*2c80*/  USEL UR4, URZ, 0x1, !UP1 ;  /* 0x000000013f047887 */ /* 0x000fc8000c800000 */
[----:B------:R-:W-:Y:S01]  /*2c90*/  ULOP3.LUT UR46, UR4, UR46, UR5, 0x96, !UPT ;  /* 0x0000002e042e7292 */ /* 0x000fe2000f8e9605 */
[----:B01----:R-:W-:Y:S11]  /*2ca0*/  @!P0 BRA `(.L_x_30) ;  /* 0x0000007c00908947 */ /* 0x003ff60003800000 */
.L_x_310:
[----:B------:R-:W-:Y:S01]  /*2cb0*/  IMAD.SHL.U32 R6, R18, 0x40, RZ ;  /* 0x0000004012067824 */ /* 0x000fe200078e00ff */
[----:B------:R-:W-:Y:S01]  /*2cc0*/  ULDC UR6, c[0x0][0x284] ;  /* 0x0000a10000067ab9 */ /* 0x000fe20000000800 */
[----:B------:R-:W-:Y:S01]  /*2cd0*/  IMAD.SHL.U32 R14, R2, 0x100, RZ ;  /* 0x00000100020e7824 */ /* 0x000fe200078e00ff */
[----:B------:R-:W-:Y:S01]  /*2ce0*/  SHF.R.S32.HI R161, RZ, 0x1f, R19 ;  /* 0x0000001fffa17819 */ /* 0x000fe20000011413 */
[----:B------:R-:W-:Y:S01]  /*2cf0*/  ULDC.64 UR4, c[0x0][0x5d0] ;  /* 0x0001740000047ab9 */ /* 0x000fe20000000a00 */
[----:B------:R-:W-:Y:S01]  /*2d00*/  ISETP.GE.AND P0, PT, R6, UR6, PT ;  /* 0x0000000606007c0c */ /* 0x000fe2000bf06270 */
[----:B------:R-:W-:Y:S01]  /*2d10*/  IMAD.WIDE.U32 R2, R19, UR4, R12 ;  /* 0x0000000413027c25 */ /* 0x000fe2000f8e000c */
[----:B------:R-:W-:Y:S01]  /*2d20*/  SHF.R.S32.HI R15, RZ, 0x1f, R14 ;  /* 0x0000001fff0f7819 */ /* 0x000fe2000001140e */
[----:B------:R-:W-:Y:S01]  /*2d30*/  ULOP3.LUT UR41, UR41, 0x1, URZ, 0xc0, !UPT ;  /* 0x0000000129297892 */ /* 0x000fe2000f8ec03f */
[C---:B------:R-:W-:Y:S01]  /*2d40*/  ISETP.GE.OR P0, PT, R14.reuse, R7, P0 ;  /* 0x000000070e00720c */ /* 0x040fe20000706670 */
[----:B0-----:R-:W-:Y:S01]  /*2d50*/  IMAD R0, R161, UR4, RZ ;  /* 0x00000004a1007c24 */ /* 0x001fe2000f8e02ff */
[----:B------:R-:W-:-:S03]  /*2d60*/  IADD3 R4, P1, R14, R2, RZ ;  /* 0x000000020e047210 */ /* 0x000fc60007f3e0ff */
[----:B------:R-:W-:-:S05]  /*2d70*/  IMAD R5, R19, UR5, R0 ;  /* 0x0000000513057c24 */ /* 0x000fca000f8e0200 */
[----:B------:R-:W-:-:S03]  /*2d80*/  IADD3.X R5, R15, R3, R5, P1, !PT ;  /* 0x000000030f057210 */ /* 0x000fc60000ffe405 */
[----:B------:R-:W-:Y:S05]  /*2d90*/  @P0 BRA `(.L_x_31) ;  /* 0x00000064000c0947 */ /* 0x000fea0003800000 */
[----:B------:R-:W0:Y:S01]  /*2da0*/  LDC.64 R10, c[0x0][0x5c8] ;  /* 0x00017200ff0a7b82 */ /* 0x000e220000000a00 */
[----:B-----5:R-:W-:Y:S01]  /*2db0*/  FSETP.NEU.AND P0, PT, R22, RZ, PT ;  /* 0x000000ff1600720b */ /* 0x020fe20003f0d000 */
[----:B------:R-:W-:Y:S01]  /*2dc0*/  IMAD R3, R154, -0x2, R7 ;  /* 0xfffffffe9a037824 */ /* 0x000fe200078e0207 */
[----:B------:R-:W-:Y:S01]  /*2dd0*/  BSSY B0, `(.L_x_31) ;  /* 0x000063f000007945 */ /* 0x000fe20003800000 */
[----:B------:R-:W-:-:S04]  /*2de0*/  IMAD.WIDE R170, R18, 0x40, R152 ;  /* 0x0000004012aa7825 */ /* 0x000fc800078e0298 */
[----:B------:R-:W-:Y:S02]  /*2df0*/  IMAD.IADD R0, R3, 0x1, -R14 ;  /* 0x0000000103007824 */ /* 0x000fe400078e0a0e */
[----:B------:R-:W-:-:S03]  /*2e00*/  IMAD.IADD R2, R159, 0x1, -R6 ;  /* 0x000000019f027824 */ /* 0x000fc600078e0a06 */
[----:B------:R-:W-:-:S04]  /*2e10*/  ISETP.GT.AND P1, PT, R0, RZ, PT ;  /* 0x000000ff0000720c */ /* 0x000fc80003f24270 */
[----:B------:R-:W-:Y:S01]  /*2e20*/  ISETP.GT.AND P3, PT, R2, RZ, P1 ;  /* 0x000000ff0200720c */ /* 0x000fe20000f64270 */
[-C--:B0-----:R-:W-:Y:S02]  /*2e30*/  IMAD R3, R171, R10.reuse, RZ ;  /* 0x0000000aab037224 */ /* 0x081fe400078e02ff */
[----:B------:R-:W-:-:S04]  /*2e40*/  IMAD.WIDE.U32 R172, R170, R10, R4 ;  /* 0x0000000aaaac7225 */ /* 0x000fc800078e0004 */
[----:B------:R-:W-:-:S04]  /*2e50*/  IMAD R3, R170, R11, R3 ;  /* 0x0000000baa037224 */ /* 0x000fc800078e0203 */
[----:B------:R-:W-:Y:S01]  /*2e60*/  IMAD.IADD R177, R173, 0x1, R3 ;  /* 0x00000001adb17824 */ /* 0x000fe200078e0203 */
[----:B------:R-:W-:Y:S06]  /*2e70*/  @!P0 BRA `(.L_x_32) ;  /* 0x0000004400988947 */ /* 0x000fec0003800000 */
[----:B------:R-:W0:Y:S01]  /*2e80*/  LDC.64 R20, c[0x0][0x5b8] ;  /* 0x00016e00ff147b82 */ /* 0x000e220000000a00 */
[----:B------:R-:W-:-:S07]  /*2e90*/  ULDC.64 UR4, c[0x0][0x5c0] ;  /* 0x0001700000047ab9 */ /* 0x000fce0000000a00 */
[----:B------:R-:W1:Y:S08]  /*2ea0*/  LDC.64 R174, c[0x0][0x5b0] ;  /* 0x00016c00ffae7b82 */ /* 0x000e700000000a00 */
[----:B------:R-:W2:Y:S01]  /*2eb0*/  LDC.64 R8, c[0x0][0x5a8] ;  /* 0x00016a00ff087b82 */ /* 0x000ea20000000a00 */
[-C--:B0-----:R-:W-:Y:S02]  /*2ec0*/  IMAD R6, R161, R20.reuse, RZ ;  /* 0x00000014a1067224 */ /* 0x081fe400078e02ff */
[----:B------:R-:W-:-:S04]  /*2ed0*/  IMAD.WIDE.U32 R4, R19, R20, R12 ;  /* 0x0000001413047225 */ /* 0x000fc800078e000c */
[----:B------:R-:W-:Y:S01]  /*2ee0*/  IMAD R169, R19, R21, R6 ;  /* 0x0000001513a97224 */ /* 0x000fe200078e0206 */
[----:B------:R-:W-:Y:S01]  /*2ef0*/  IADD3 R160, P0, R14, R4, RZ ;  /* 0x000000040ea07210 */ /* 0x000fe20007f1e0ff */
[----:B-1----:R-:W-:-:S03]  /*2f00*/  IMAD R3, R171, R174, RZ ;  /* 0x000000aeab037224 */ /* 0x002fc600078e02ff */
[----:B------:R-:W-:Y:S01]  /*2f10*/  IADD3.X R161, R15, R5, R169, P0, !PT ;  /* 0x000000050fa17210 */ /* 0x000fe200007fe4a9 */
[C---:B------:R-:W-:Y:S02]  /*2f20*/  IMAD R171, R170.reuse, R175, R3 ;  /* 0x000000afaaab7224 */ /* 0x040fe400078e0203 */
[----:B------:R-:W-:-:S04]  /*2f30*/  IMAD.WIDE.U32 R4, R170, R174, R160 ;  /* 0x000000aeaa047225 */ /* 0x000fc800078e00a0 */
[----:B------:R-:W-:Y:S01]  /*2f40*/  IMAD.IADD R3, R5, 0x1, R171 ;  /* 0x0000000105037824 */ /* 0x000fe200078e02ab */
[----:B--2---:R-:W-:-:S04]  /*2f50*/  LEA R162, P0, R4, R8, 0x2 ;  /* 0x0000000804a27211 */ /* 0x004fc800078010ff */
[----:B------:R-:W-:-:S05]  /*2f60*/  LEA.HI.X R163, R4, R9, R3, 0x2, P0 ;  /* 0x0000000904a37211 */ /* 0x000fca00000f1403 */
[----:B------:R0:W2:Y:S01]  /*2f70*/  @P3 LDG.E.LTC128B R3, desc[UR48][R162.64] ;  /* 0x00000030a2033981 */ /* 0x0000a2000c1e1920 */
[----:B------:R-:W-:Y:S01]  /*2f80*/  IMAD.WIDE.U32 R4, R170, R174, R14 ;  /* 0x000000aeaa047225 */ /* 0x000fe200078e000e */
[----:B------:R-:W-:Y:S01]  /*2f90*/  SHF.L.U64.HI R167, R174, 0x3, R175 ;  /* 0x00000003aea77819 */ /* 0x000fe200000102af */
[----:B------:R-:W-:Y:S01]  /*2fa0*/  BSSY B1, `(.L_x_33) ;  /* 0x0000017000017945 */ /* 0x000fe20003800000 */
[----:B------:R-:W-:Y:S01]  /*2fb0*/  ISETP.GT.AND P1, PT, R2, 0x8, P1 ;  /* 0x000000080200780c */ /* 0x000fe20000f24270 */
[----:B------:R-:W-:Y:S01]  /*2fc0*/  IMAD.SHL.U32 R166, R174, 0x8, RZ ;  /* 0x00000008aea67824 */ /* 0x000fe200078e00ff */
[----:B------:R-:W-:-:S03]  /*2fd0*/  IADD3 R164, P0, R12, R4, RZ ;  /* 0x000000040ca47210 */ /* 0x000fc60007f1e0ff */
[----:B------:R-:W-:Y:S01]  /*2fe0*/  IMAD.WIDE.U32 R166, R170, R174, R166 ;  /* 0x000000aeaaa67225 */ /* 0x000fe200078e00a6 */
[----:B------:R-:W-:Y:S02]  /*2ff0*/  IADD3.X R165, R13, R171, R5, P0, !PT ;  /* 0x000000ab0da57210 */ /* 0x000fe400007fe405 */
[C---:B------:R-:W-:Y:S01]  /*3000*/  LEA R4, P0, R172.reuse, UR4, 0x2 ;  /* 0x00000004ac047c11 */ /* 0x040fe2000f8010ff */
[----:B------:R-:W-:Y:S02]  /*3010*/  IMAD.IADD R171, R171, 0x1, R167 ;  /* 0x00000001abab7824 */ /* 0x000fe400078e02a7 */
[----:B------:R-:W-:Y:S01]  /*3020*/  IMAD.WIDE.U32 R164, R19, R20, R164 ;  /* 0x0000001413a47225 */ /* 0x000fe200078e00a4 */
[----:B------:R-:W-:Y:S02]  /*3030*/  LEA.HI.X R5, R172, UR5, R177, 0x2, P0 ;  /* 0x00000005ac057c11 */ /* 0x000fe400080f14b1 */
[----:B------:R-:W-:Y:S01]  /*3040*/  ISETP.GT.AND P0, PT, R0, 0x1, PT ;  /* 0x000000010000780c */ /* 0x000fe20003f04270 */
[----:B------:R-:W-:Y:S01]  /*3050*/  IMAD.IADD R7, R169, 0x1, R165 ;  /* 0x00000001a9077824 */ /* 0x000fe200078e02a5 */
[----:B------:R-:W-:-:S02]  /*3060*/  LEA R6, P2, R164, R8, 0x2 ;  /* 0x00000008a4067211 */ /* 0x000fc400078410ff */
[----:B------:R-:W-:Y:S02]  /*3070*/  ISETP.GT.AND P5, PT, R2, RZ, P0 ;  /* 0x000000ff0200720c */ /* 0x000fe400007a4270 */
[----:B------:R-:W-:Y:S02]  /*3080*/  LEA.HI.X R7, R164, R9, R7, 0x2, P2 ;  /* 0x00000009a4077211 */ /* 0x000fe400010f1407 */
[----:B0-----:R-:W-:-:S04]  /*3090*/  IADD3 R162, P2, R160, R166, RZ ;  /* 0x000000a6a0a27210 */ /* 0x001fc80007f5e0ff */
[----:B------:R-:W-:Y:S01]  /*30a0*/  LEA R160, P4, R162, R8, 0x2 ;  /* 0x00000008a2a07211 */ /* 0x000fe200078810ff */
[----:B--2---:R-:W-:-:S04]  /*30b0*/  FMUL R21, R3, R22 ;  /* 0x0000001603157220 */ /* 0x004fc80000400000 */
[----:B------:R-:W-:Y:S01]  /*30c0*/  FFMA R163, R24, R23, R21 ;  /* 0x0000001718a37223 */ /* 0x000fe20000000015 */
[----:B------:R-:W-:-:S04]  /*30d0*/  IMAD.X R21, R171, 0x1, R161, P2 ;  /* 0x00000001ab157824 */ /* 0x000fc800010e06a1 */
[----:B------:R0:W-:Y:S01]  /*30e0*/  @P3 STG.E desc[UR48][R4.64], R163 ;  /* 0x000000a304003986 */ /* 0x0001e2000c101930 */
[----:B------:R-:W-:Y:S05]  /*30f0*/  @!P5 BRA `(.L_x_34) ;  /* 0x000000000004d947 */ /* 0x000fea0003800000 */
[----:B------:R1:W5:Y:S02]  /*3100*/  LDG.E.LTC128B R3, desc[UR48][R6.64+0x4] ;  /* 0x0000043006037981 */ /* 0x000364000c1e1920 */
.L_x_34:
[----:B------:R-:W-:Y:S05]  /*3110*/  BSYNC B1 ;  /* 0x0000000000017941 */ /* 0x000fea0003800000 */
.L_x_33:
[----:B-----5:R-:W-:Y:S01]  /*3120*/  FMUL R18, R3, R22 ;  /* 0x0000001603127220 */ /* 0x020fe20000400000 */
[----:B------:R-:W-:-:S03]  /*3130*/  LEA.HI.X R161, R162, R9, R21, 0x2, P4 ;  /* 0x00000009a2a17211 */ /* 0x000fc600020f1415 */
[----:B0-----:R-:W-:Y:S01]  /*3140*/  FFMA R163, R25, R23, R18 ;  /* 0x0000001719a37223 */ /* 0x001fe20000000012 */
[----:B------:R-:W-:-:S04]  /*3150*/  IMAD.MOV.U32 R25, RZ, RZ, R3 ;  /* 0x000000ffff197224 */ /* 0x000fc800078e0003 */
[----:B------:R0:W-:Y:S04]  /*3160*/  @P5 STG.E desc[UR48][R4.64+0x4], R163 ;  /* 0x000004a304005986 */ /* 0x0001e8000c101930 */
[----:B------:R-:W2:Y:S01]  /*3170*/  @P1 LDG.E.LTC128B R25, desc[UR48][R160.64] ;  /* 0x00000030a0191981 */ /* 0x000ea2000c1e1920 */
[----:B------:R-:W-:Y:S01]  /*3180*/  IADD3 R12, P2, P3, R12, R166, R14 ;  /* 0x000000a60c0c7210 */ /* 0x000fe20007b5e00e */
[----:B------:R-:W-:Y:S01]  /*3190*/  BSSY B1, `(.L_x_35) ;  /* 0x0000010000017945 */ /* 0x000fe20003800000 */
[C---:B------:R-:W-:Y:S02]  /*31a0*/  SHF.L.U64.HI R11, R10.reuse, 0x5, R11 ;  /* 0x000000050a0b7819 */ /* 0x040fe4000001020b */
[----:B------:R-:W-:Y:S02]  /*31b0*/  IADD3.X R13, R13, R171, R15, P2, P3 ;  /* 0x000000ab0d0d7210 */ /* 0x000fe400017e640f */
[----:B------:R-:W-:-:S02]  /*31c0*/  LEA R10, P3, R10, R4, 0x5 ;  /* 0x000000040a0a7211 */ /* 0x000fc400078628ff */
[----:B------:R-:W-:Y:S01]  /*31d0*/  ISETP.GT.AND P0, PT, R2, 0x8, P0 ;  /* 0x000000080200780c */ /* 0x000fe20000704270 */
[----:B------:R-:W-:Y:S01]  /*31e0*/  IMAD.WIDE.U32 R20, R19, R20, R12 ;  /* 0x0000001413147225 */ /* 0x000fe200078e000c */
[----:B------:R-:W-:-:S03]  /*31f0*/  ISETP.GT.AND P2, PT, R0, 0x8, PT ;  /* 0x000000080000780c */ /* 0x000fc60003f44270 */
[----:B------:R-:W-:Y:S01]  /*3200*/  IMAD.X R11, R11, 0x1, R5, P3 ;  /* 0x000000010b0b7824 */ /* 0x000fe200018e0605 */
[----:B------:R-:W-:Y:S01]  /*3210*/  LEA R8, P4, R20, R8, 0x2 ;  /* 0x0000000814087211 */ /* 0x000fe200078810ff */
[----:B------:R-:W-:-:S05]  /*3220*/  IMAD.IADD R12, R169, 0x1, R21 ;  /* 0x00000001a90c7824 */ /* 0x000fca00078e0215 */
[----:B------:R-:W-:Y:S01]  /*3230*/  LEA.HI.X R9, R20, R9, R12, 0x2, P4 ;  /* 0x0000000914097211 */ /* 0x000fe200020f140c */
[----:B--2---:R-:W-:-:S04]  /*3240*/  FMUL R3, R25, R22 ;  /* 0x0000001619037220 */ /* 0x004fc80000400000 */
[----:B------:R-:W-:-:S05]  /*3250*/  FFMA R3, R26, R23, R3 ;  /* 0x000000171a037223 */ /* 0x000fca0000000003 */
[----:B------:R0:W-:Y:S01]  /*3260*/  @P1 STG.E desc[UR48][R10.64], R3 ;  /* 0x000000030a001986 */ /* 0x0001e2000c101930 */
[----:B------:R-:W-:Y:S05]  /*3270*/  @!P0 BRA `(.L_x_36) ;  /* 0x0000000000048947 */ /* 0x000fea0003800000 */
[----:B------:R2:W5:Y:S02]  /*3280*/  LDG.E.LTC128B R25, desc[UR48][R8.64+0x4] ;  /* 0x0000043008197981 */ /* 0x000564000c1e1920 */
.L_x_36:
[----:B------:R-:W-:Y:S05]  /*3290*/  BSYNC B1 ;  /* 0x0000000000017941 */ /* 0x000fea0003800000 */
.L_x_35:
[----:B-----5:R-:W-:Y:S01]  /*32a0*/  FMUL R12, R25, R22 ;  /* 0x00000016190c7220 */ /* 0x020fe20000400000 */
[----:B------:R-:W-:Y:S01]  /*32b0*/  ISETP.GT.AND P3, PT, R2, RZ, P2 ;  /* 0x000000ff0200720c */ /* 0x000fe20001764270 */
[----:B------:R-:W-:Y:S01]  /*32c0*/  BSSY B1, `(.L_x_37) ;  /* 0x0000006000017945 */ /* 0x000fe20003800000 */
[----:B------:R-:W-:Y:S01]  /*32d0*/  ISETP.GT.AND P1, PT, R0, 0x9, PT ;  /* 0x000000090000780c */ /* 0x000fe20003f24270 */
[----:B------:R-:W-:-:S05]  /*32e0*/  FFMA R27, R27, R23, R12 ;  /* 0x000000171b1b7223 */ /* 0x000fca000000000c */
[----:B------:R3:W-:Y:S05]  /*32f0*/  @P0 STG.E desc[UR48][R10.64+0x4], R27 ;  /* 0x0000041b0a000986 */ /* 0x0007ea000c101930 */
[----:B------:R-:W-:Y:S05]  /*3300*/  @!P3 BRA `(.L_x_38) ;  /* 0x000000000004b947 */ /* 0x000fea0003800000 */
[----:B------:R4:W5:Y:S02]  /*3310*/  LDG.E.LTC128B R25, desc[UR48][R6.64+0x20] ;  /* 0x0000203006197981 */ /* 0x000964000c1e1920 */
.L_x_38:
[----:B------:R-:W-:Y:S05]  /*3320*/  BSYNC B1 ;  /* 0x0000000000017941 */ /* 0x000fea0003800000 */
.L_x_37:
[----:B0----5:R-:W-:Y:S01]  /*3330*/  FMUL R3, R25, R22 ;  /* 0x0000001619037220 */ /* 0x021fe20000400000 */
[----:B------:R-:W-:Y:S01]  /*3340*/  ISETP.GT.AND P0, PT, R2, RZ, P1 ;  /* 0x000000ff0200720c */ /* 0x000fe20000f04270 */
[----:B------:R-:W-:Y:S02]  /*3350*/  BSSY B1, `(.L_x_39) ;  /* 0x0000005000017945 */ /* 0x000fe40003800000 */
[----:B------:R-:W-:-:S05]  /*3360*/  FFMA R3, R28, R23, R3 ;  /* 0x000000171c037223 */ /* 0x000fca0000000003 */
[----:B------:R0:W-:Y:S05]  /*3370*/  @P3 STG.E desc[UR48][R4.64+0x20], R3 ;  /* 0x0000200304003986 */ /* 0x0001ea000c101930 */
[----:B------:R-:W-:Y:S05]  /*3380*/  @!P0 BRA `(.L_x_40) ;  /* 0x0000000000048947 */ /* 0x000fea0003800000 */
[----:B------:R0:W5:Y:S02]  /*3390*/  LDG.E.LTC128B R25, desc[UR48][R6.64+0x24] ;  /* 0x0000243006197981 */ /* 0x000164000c1e1920 */
.L_x_40:
[----:B------:R-:W-:Y:S05]  /*33a0*/  BSYNC B1 ;  /* 0x0000000000017941 */ /* 0x000fea0003800000 */
.L_x_39:
[----:B-----5:R-:W-:Y:S01]  /*33b0*/  FMUL R12, R25, R22 ;  /* 0x00000016190c7220 */ /* 0x020fe20000400000 */
[----:B------:R-:W-:Y:S01]  /*33c0*/  ISETP.GT.AND P2, PT, R2, 0x8, P2 ;  /* 0x000000080200780c */ /* 0x000fe20001744270 */
[----:B------:R-:W-:Y:S02]  /*33d0*/  BSSY B1, `(.L_x_41) ;  /* 0x0000005000017945 */ /* 0x000fe40003800000 */
[----:B------:R-:W-:-:S05]  /*33e0*/  FFMA R29, R29, R23, R12 ;  /* 0x000000171d1d7223 */ /* 0x000fca000000000c */
[----:B------:R0:W-:Y:S05]  /*33f0*/  @P0 STG.E desc[UR48][R4.64+0x24], R29 ;  /* 0x0000241d04000986 */ /* 0x0001ea000c101930 */
[----:B------:R-:W-:Y:S05]  /*3400*/  @!P2 BRA `(.L_x_42) ;  /* 0x000000000004a947 */ /* 0x000fea0003800000 */
[----:B------:R0:W5:Y:S02]  /*3410*/  LDG.E.LTC128B R25, desc[UR48][R8.64+0x20] ;  /* 0x0000203008197981 */ /* 0x000164000c1e1920 */
.L_x_42:
[----:B------:R-:W-:Y:S05]  /*3420*/  BSYNC B1 ;  /* 0x0000000000017941 */ /* 0x000fea0003800000 */
.L_x_41:
[----:B0----5:R-:W-:Y:S01]  /*3430*/  FMUL R3, R25, R22 ;  /* 0x0000001619037220 */ /* 0x021fe20000400000 */
[----:B------:R-:W-:Y:S01]  /*3440*/  ISETP.GT.AND P1, PT, R2, 0x8, P1 ;  /* 0x000000080200780c */ /* 0x000fe20000f24270 */
[----:B------:R-:W-:Y:S01]  /*3450*/  BSSY B1, `(.L_x_43) ;  /* 0x0000006000017945 */ /* 0x000fe20003800000 */
[----:B------:R-:W-:Y:S01]  /*3460*/  ISETP.GT.AND P0, PT, R0, 0x10, PT ;  /* 0x000000100000780c */ /* 0x000fe20003f04270 */
[----:B------:R-:W-:-:S05]  /*3470*/  FFMA R3, R30, R23, R3 ;  /* 0x000000171e037223 */ /* 0x000fca0000000003 */
[----:B------:R0:W-:Y:S05]  /*3480*/  @P2 STG.E desc[UR48][R10.64+0x20], R3 ;  /* 0x000020030a002986 */ /* 0x0001ea000c101930 */
[----:B------:R-:W-:Y:S05]  /*3490*/  @!P1 BRA `(.L_x_44) ;  /* 0x0000000000049947 */ /* 0x000fea0003800000 */
[----:B------:R0:W5:Y:S02]  /*34a0*/  LDG.E.LTC128B R25, desc[UR48][R8.64+0x24] ;  /* 0x0000243008197981 */ /* 0x000164000c1e1920 */
.L_x_44:
[----:B------:R-:W-:Y:S05]  /*34b0*/  BSYNC B1 ;  /* 0x0000000000017941 */ /* 0x000fea0003800000 */
.L_x_43:
        /* <DEDUP_REMOVED lines=8> */
.L_x_46:
[----:B------:R-:W-:Y:S05]  /*3540*/  BSYNC B1 ;  /* 0x0000000000017941 */ /* 0x000fea0003800000 */
.L_x_45:
[----:B0----5:R-:W-:Y:S01]  /*3550*/  FMUL R3, R25, R22 ;  /* 0x0000001619037220 */ /* 0x021fe20000400000 */
[----:B------:R-:W-:Y:S01]  /*3560*/  ISETP.GT.AND P1, PT, R2, RZ, P2 ;  /* 0x000000ff0200720c */ /* 0x000fe20001724270 */
[----:B------:R-:W-:Y:S02]  /*3570*/  BSSY B1, `(.L_x_47) ;  /* 0x0000005000017945 */ /* 0x000fe40003800000 */
[----:B------:R-:W-:-:S05]  /*3580*/  FFMA R3, R32, R23, R3 ;  /* 0x0000001720037223 */ /* 0x000fca0000000003 */
[----:B------:R0:W-:Y:S05]  /*3590*/  @P3 STG.E desc[UR48][R4.64+0x40], R3 ;  /* 0x0000400304003986 */ /* 0x0001ea000c101930 */
[----:B------:R-:W-:Y:S05]  /*35a0*/  @!P1 BRA `(.L_x_48) ;  /* 0x0000000000049947 */ /* 0x000fea0003800000 */
[----:B------:R0:W5:Y:S02]  /*35b0*/  LDG.E.LTC128B R25, desc[UR48][R6.64+0x44] ;  /* 0x0000443006197981 */ /* 0x000164000c1e1920 */
.L_x_48:
[----:B------:R-:W-:Y:S05]  /*35c0*/  BSYNC B1 ;  /* 0x0000000000017941 */ /* 0x000fea0003800000 */
.L_x_47:
[----:B-----5:R-:W-:Y:S01]  /*35d0*/  FMUL R12, R25, R22 ;  /* 0x00000016190c7220 */ /* 0x020fe20000400000 */
[----:B------:R-:W-:Y:S01]  /*35e0*/  ISETP.GT.AND P0, PT, R2, 0x8, P0 ;  /* 0x000000080200780c */ /* 0x000fe20000704270 */
[----:B------:R-:W-:Y:S02]  /*35f0*/  BSSY B1, `(.L_x_49) ;  /* 0x0000005000017945 */ /* 0x000fe40003800000 */
[----:B------:R-:W-:-:S05]  /*3600*/  FFMA R33, R33, R23, R12 ;  /* 0x0000001721217223 */ /* 0x000fca000000000c */
[----:B------:R0:W-:Y:S05]  /*3610*/  @P1 STG.E desc[UR48][R4.64+0x44], R33 ;  /* 0x0000442104001986 */ /* 0x0001ea000c101930 */
[----:B------:R-:W-:Y:S05]  /*3620*/  @!P0 BRA `(.L_x_50) ;  /* 0x0000000000048947 */ /* 0x000fea0003800000 */
[----:B------:R0:W5:Y:S02]  /*3630*/  LDG.E.LTC128B R25, desc[UR48][R8.64+0x40] ;  /* 0x0000403008197981 */ /* 0x000164000c1e1920 */
.L_x_50:
[----:B------:R-:W-:Y:S05]  /*3640*/  BSYNC B1 ;  /* 0x0000000000017941 */ /* 0x000fea0003800000 */
.L_x_49:
        /* <DEDUP_REMOVED lines=8> */
.L_x_52:
[----:B------:R-:W-:Y:S05]  /*36d0*/  BSYNC B1 ;  /* 0x0000000000017941 */ /* 0x000fea0003800000 */
.L_x_51:
        /* <DEDUP_REMOVED lines=8> */
.L_x_54:
[----:B------:R-:W-:Y:S05]  /*3760*/  BSYNC B1 ;  /* 0x0000000000017941 */ /* 0x000fea0003800000 */
.L_x_53:
[----:B0----5:R-:W-:Y:S01]  /*3770*/  FMUL R3, R25, R22 ;  /* 0x0000001619037220 */ /* 0x021fe20000400000 */
[----:B------:R-:W-:Y:S01]  /*3780*/  ISETP.GT.AND P2, PT, R2, RZ, P0 ;  /* 0x000000ff0200720c */ /* 0x000fe20000744270 */
[----:B------:R-:W-:Y:S02]  /*3790*/  BSSY B1, `(.L_x_55) ;  /* 0x0000005000017945 */ /* 0x000fe40003800000 */
[----:B------:R-:W-:-:S05]  /*37a0*/  FFMA R3, R36, R23, R3 ;  /* 0x0000001724037223 */ /* 0x000fca0000000003 */
[----:B------:R0:W-:Y:S05]  /*37b0*/  @P3 STG.E desc[UR48][R4.64+0x60], R3 ;  /* 0x0000600304003986 */ /* 0x0001ea000c101930 */
[----:B------:R-:W-:Y:S05]  /*37c0*/  @!P2 BRA `(.L_x_56) ;  /* 0x000000000004a947 */ /* 0x000fea0003800000 */
[----:B------:R0:W5:Y:S02]  /*37d0*/  LDG.E.LTC128B R25, desc[UR48][R6.64+0x64] ;  /* 0x0000643006197981 */ /* 0x000164000c1e1920 */
.L_x_56:
[----:B------:R-:W-:Y:S05]  /*37e0*/  BSYNC B1 ;  /* 0x0000000000017941 */ /* 0x000fea0003800000 */
.L_x_55:
[----:B-----5:R-:W-:Y:S01]  /*37f0*/  FMUL R12, R25, R22 ;  /* 0x00000016190c7220 */ /* 0x020fe20000400000 */
[----:B------:R-:W-:Y:S01]  /*3800*/  ISETP.GT.AND P1, PT, R2, 0x8, P1 ;  /* 0x000000080200780c */ /* 0x000fe20000f24270 */
[----:B------:R-:W-:Y:S02]  /*3810*/  BSSY B1, `(.L_x_57) ;  /* 0x0000005000017945 */ /* 0x000fe40003800000 */
[----:B------:R-:W-:-:S05]  /*3820*/  FFMA R37, R37, R23, R12 ;  /* 0x0000001725257223 */ /* 0x000fca000000000c */
[----:B------:R0:W-:Y:S05]  /*3830*/  @P2 STG.E desc[UR48][R4.64+0x64], R37 ;  /* 0x0000642504002986 */ /* 0x0001ea000c101930 */
[----:B------:R-:W-:Y:S05]  /*3840*/  @!P1 BRA `(.L_x_58) ;  /* 0x0000000000049947 */ /* 0x000fea0003800000 */
[----:B------:R0:W5:Y:S02]  /*3850*/  LDG.E.LTC128B R25, desc[UR48][R8.64+0x60] ;  /* 0x0000603008197981 */ /* 0x000164000c1e1920 */
.L_x_58:
[----:B------:R-:W-:Y:S05]  /*3860*/  BSYNC B1 ;  /* 0x0000000000017941 */ /* 0x000fea0003800000 */
.L_x_57:
        /* <DEDUP_REMOVED lines=8> */
.L_x_60:
[----:B------:R-:W-:Y:S05]  /*38f0*/  BSYNC B1 ;  /* 0x0000000000017941 */ /* 0x000fea0003800000 */
.L_x_59:
        /* <DEDUP_REMOVED lines=8> */
.L_x_62:
[----:B------:R-:W-:Y:S05]  /*3980*/  BSYNC B1 ;  /* 0x0000000000017941 */ /* 0x000fea0003800000 */
.L_x_61:
[----:B0----5:R-:W-:Y:S01]  /*3990*/  FMUL R3, R25, R22 ;  /* 0x0000001619037220 */ /* 0x021fe20000400000 */
[----:B------:R-:W-:Y:S01]  /*39a0*/  ISETP.GT.AND P0, PT, R2, RZ, P1 ;  /* 0x000000ff0200720c */ /* 0x000fe20000f04270 */
[----:B------:R-:W-:Y:S02]  /*39b0*/  BSSY B1, `(.L_x_63) ;  /* 0x0000005000017945 */ /* 0x000fe40003800000 */
[----:B------:R-:W-:-:S05]  /*39c0*/  FFMA R3, R40, R23, R3 ;  /* 0x0000001728037223 */ /* 0x000fca0000000003 */
[----:B------:R0:W-:Y:S05]  /*39d0*/  @P3 STG.E desc[UR48][R4.64+0x80], R3 ;  /* 0x0000800304003986 */ /* 0x0001ea000c101930 */
[----:B------:R-:W-:Y:S05]  /*39e0*/  @!P0 BRA `(.L_x_64) ;  /* 0x0000000000048947 */ /* 0x000fea0003800000 */
[----:B------:R0:W5:Y:S02]  /*39f0*/  LDG.E.LTC128B R25, desc[UR48][R6.64+0x84] ;  /* 0x0000843006197981 */ /* 0x000164000c1e1920 */
.L_x_64:
[----:B------:R-:W-:Y:S05]  /*3a00*/  BSYNC B1 ;  /* 0x0000000000017941 */ /* 0x000fea0003800000 */
.L_x_63:
[----:B-----5:R-:W-:Y:S01]  /*3a10*/  FMUL R12, R25, R22 ;  /* 0x00000016190c7220 */ /* 0x020fe20000400000 */
[----:B------:R-:W-:Y:S01]  /*3a20*/  ISETP.GT.AND P2, PT, R2, 0x8, P2 ;  /* 0x000000080200780c */ /* 0x000fe20001744270 */
[----:B------:R-:W-:Y:S02]  /*3a30*/  BSSY B1, `(.L_x_65) ;  /* 0x0000005000017945 */ /* 0x000fe40003800000 */
[----:B------:R-:W-:-:S05]  /*3a40*/  FFMA R41, R41, R23, R12 ;  /* 0x0000001729297223 */ /* 0x000fca000000000c */
[----:B------:R0:W-:Y:S05]  /*3a50*/  @P0 STG.E desc[UR48][R4.64+0x84], R41 ;  /* 0x0000842904000986 */ /* 0x0001ea000c101930 */
[----:B------:R-:W-:Y:S05]  /*3a60*/  @!P2 BRA `(.L_x_66) ;  /* 0x000000000004a947 */ /* 0x000fea0003800000 */
[----:B------:R0:W5:Y:S02]  /*3a70*/  LDG.E.LTC128B R25, desc[UR48][R8.64+0x80] ;  /* 0x0000803008197981 */ /* 0x000164000c1e1920 */
.L_x_66:
[----:B------:R-:W-:Y:S05]  /*3a80*/  BSYNC B1 ;  /* 0x0000000000017941 */ /* 0x000fea0003800000 */
.L_x_65:
        /* <DEDUP_REMOVED lines=8> */
.L_x_68:
[----:B------:R-:W-:Y:S05]  /*3b10*/  BSYNC B1 ;  /* 0x0000000000017941 */ /* 0x000fea0003800000 */
.L_x_67:
        /* <DEDUP_REMOVED lines=8> */
.L_x_70:
[----:B------:R-:W-:Y:S05]  /*3ba0*/  BSYNC B1 ;  /* 0x0000000000017941 */ /* 0x000fea0003800000 */
.L_x_69:
[----:B0----5:R-:W-:Y:S01]  /*3bb0*/  FMUL R3, R25, R22 ;  /* 0x0000001619037220 */ /* 0x021fe20000400000 */
[----:B------:R-:W-:Y:S01]  /*3bc0*/  ISETP.GT.AND P1, PT, R2, RZ, P2 ;  /* 0x000000ff0200720c */ /* 0x000fe20001724270 */
[----:B------:R-:W-:Y:S02]  /*3bd0*/  BSSY B1, `(.L_x_71) ;  /* 0x0000005000017945 */ /* 0x000fe40003800000 */
[----:B------:R-:W-:-:S05]  /*3be0*/  FFMA R3, R44, R23, R3 ;  /* 0x000000172c037223 */ /* 0x000fca0000000003 */
[----:B------:R0:W-:Y:S05]  /*3bf0*/  @P3 STG.E desc[UR48][R4.64+0xa0], R3 ;  /* 0x0000a00304003986 */ /* 0x0001ea000c101930 */
[----:B------:R-:W-:Y:S05]  /*3c00*/  @!P1 BRA `(.L_x_72) ;  /* 0x0000000000049947 */ /* 0x000fea0003800000 */
[----:B------:R0:W5:Y:S02]  /*3c10*/  LDG.E.LTC128B R25, desc[UR48][R6.64+0xa4] ;  /* 0x0000a43006197981 */ /* 0x000164000c1e1920 */
.L_x_72:
[----:B------:R-:W-:Y:S05]  /*3c20*/  BSYNC B1 ;  /* 0x0000000000017941 */ /* 0x000fea0003800000 */
.L_x_71:
[----:B-----5:R-:W-:Y:S01]  /*3c30*/  FMUL R12, R25, R22 ;  /* 0x00000016190c7220 */ /* 0x020fe20000400000 */
[----:B------:R-:W-:Y:S01]  /*3c40*/  ISETP.GT.AND P0, PT, R2, 0x8, P0 ;  /* 0x000000080200780c */ /* 0x000fe20000704270 */
[----:B------:R-:W-:Y:S02]  /*3c50*/  BSSY B1, `(.L_x_73) ;  /* 0x0000005000017945 */ /* 0x000fe40003800000 */
[----:B------:R-:W-:-:S05]  /*3c60*/  FFMA R45, R45, R23, R12 ;  /* 0x000000172d2d7223 */ /* 0x000fca000000000c */
[----:B------:R0:W-:Y:S05]  /*3c70*/  @P1 STG.E desc[UR48][R4.64+0xa4], R45 ;  /* 0x0000a42d04001986 */ /* 0x0001ea000c101930 */
[----:B------:R-:W-:Y:S05]  /*3c80*/  @!P0 BRA `(.L_x_74) ;  /* 0x0000000000048947 */ /* 0x000fea0003800000 */
[----:B------:R0:W5:Y:S02]  /*3c90*/  LDG.E.LTC128B R25, desc[UR48][R8.64+0xa0] ;  /* 0x0000a03008197981 */ /* 0x000164000c1e1920 */
.L_x_74:
[----:B------:R-:W-:Y:S05]  /*3ca0*/  BSYNC B1 ;  /* 0x0000000000017941 */ /* 0x000fea0003800000 */
.L_x_73:
        /* <DEDUP_REMOVED lines=8> */
.L_x_76:
[----:B------:R-:W-:Y:S05]  /*3d30*/  BSYNC B1 ;  /* 0x0000000000017941 */ /* 0x000fea0003800000 */
.L_x_75:
        /* <DEDUP_REMOVED lines=8> */
.L_x_78:
[----:B------:R-:W-:Y:S05]  /*3dc0*/  BSYNC B1 ;  /* 0x0000000000017941 */ /* 0x000fea0003800000 */
.L_x_77:
[----:B0----5:R-:W-:Y:S01]  /*3dd0*/  FMUL R3, R25, R22 ;  /* 0x0000001619037220 */ /* 0x021fe20000400000 */
[----:B------:R-:W-:Y:S01]  /*3de0*/  ISETP.GT.AND P2, PT, R2, RZ, P0 ;  /* 0x000000ff0200720c */ /* 0x000fe20000744270 */
[----:B------:R-:W-:Y:S02]  /*3df0*/  BSSY B1, `(.L_x_79) ;  /* 0x0000005000017945 */ /* 0x000fe40003800000 */
[----:B------:R-:W-:-:S05]  /*3e00*/  FFMA R3, R48, R23, R3 ;  /* 0x0000001730037223 */ /* 0x000fca0000000003 */
[----:B------:R0:W-:Y:S05]  /*3e10*/  @P3 STG.E desc[UR48][R4.64+0xc0], R3 ;  /* 0x0000c00304003986 */ /* 0x0001ea000c101930 */
[----:B------:R-:W-:Y:S05]  /*3e20*/  @!P2 BRA `(.L_x_80) ;  /* 0x000000000004a947 */ /* 0x000fea0003800000 */
[----:B------:R0:W5:Y:S02]  /*3e30*/  LDG.E.LTC128B R25, desc[UR48][R6.64+0xc4] ;  /* 0x0000c43006197981 */ /* 0x000164000c1e1920 */
.L_x_80:
[----:B------:R-:W-:Y:S05]  /*3e40*/  BSYNC B1 ;  /* 0x0000000000017941 */ /* 0x000fea0003800000 */
.L_x_79:
[----:B-----5:R-:W-:Y:S01]  /*3e50*/  FMUL R12, R25, R22 ;  /* 0x00000016190c7220 */ /* 0x020fe20000400000 */
[----:B------:R-:W-:Y:S01]  /*3e60*/  ISETP.GT.AND P1, PT, R2, 0x8, P1 ;  /* 0x000000080200780c */ /* 0x000fe20000f24270 */
[----:B------:R-:W-:Y:S02]  /*3e70*/  BSSY B1, `(.L_x_81) ;  /* 0x0000005000017945 */ /* 0x000fe40003800000 */
[----:B------:R-:W-:-:S05]  /*3e80*/  FFMA R49, R49, R23, R12 ;  /* 0x0000001731317223 */ /* 0x000fca000000000c */
[----:B------:R0:W-:Y:S05]  /*3e90*/  @P2 STG.E desc[UR48][R4.64+0xc4], R49 ;  /* 0x0000c43104002986 */ /* 0x0001ea000c101930 */
[----:B------:R-:W-:Y:S05]  /*3ea0*/  @!P1 BRA `(.L_x_82) ;  /* 0x0000000000049947 */ /* 0x000fea0003800000 */
[----:B------:R0:W5:Y:S02]  /*3eb0*/  LDG.E.LTC128B R25, desc[UR48][R8.64+0xc0] ;  /* 0x0000c03008197981 */ /* 0x000164000c1e1920 */
.L_x_82:
[----:B------:R-:W-:Y:S05]  /*3ec0*/  BSYNC B1 ;  /* 0x0000000000017941 */ /* 0x000fea0003800000 */
.L_x_81:
        /* <DEDUP_REMOVED lines=8> */
.L_x_84:
[----:B------:R-:W-:Y:S05]  /*3f50*/  BSYNC B1 ;  /* 0x0000000000017941 */ /* 0x000fea0003800000 */
.L_x_83:
        /* <DEDUP_REMOVED lines=8> */
.L_x_86:
[----:B------:R-:W-:Y:S05]  /*3fe0*/  BSYNC B1 ;  /* 0x0000000000017941 */ /* 0x000fea0003800000 */
.L_x_85:
[----:B0----5:R-:W-:Y:S01]  /*3ff0*/  FMUL R3, R25, R22 ;  /* 0x0000001619037220 */ /* 0x021fe20000400000 */
[----:B------:R-:W-:Y:S01]  /*4000*/  ISETP.GT.AND P0, PT, R2, RZ, P1 ;  /* 0x000000ff0200720c */ /* 0x000fe20000f04270 */
[----:B------:R-:W-:Y:S02]  /*4010*/  BSSY B1, `(.L_x_87) ;  /* 0x0000005000017945 */ /* 0x000fe40003800000 */
[----:B------:R-:W-:-:S05]  /*4020*/  FFMA R3, R52, R23, R3 ;  /* 0x0000001734037223 */ /* 0x000fca0000000003 */
[----:B------:R0:W-:Y:S05]  /*4030*/  @P3 STG.E desc[UR48][R4.64+0xe0], R3 ;  /* 0x0000e00304003986 */ /* 0x0001ea000c101930 */
[----:B------:R-:W-:Y:S05]  /*4040*/  @!P0 BRA `(.L_x_88) ;  /* 0x0000000000048947 */ /* 0x000fea0003800000 */
[----:B------:R0:W5:Y:S02]  /*4050*/  LDG.E.LTC128B R25, desc[UR48][R6.64+0xe4] ;  /* 0x0000e43006197981 */ /* 0x000164000c1e1920 */
.L_x_88:
[----:B------:R-:W-:Y:S05]  /*4060*/  BSYNC B1 ;  /* 0x0000000000017941 */ /* 0x000fea0003800000 */
.L_x_87:
[----:B-----5:R-:W-:Y:S01]  /*4070*/  FMUL R12, R25, R22 ;  /* 0x00000016190c7220 */ /* 0x020fe20000400000 */
[----:B------:R-:W-:Y:S01]  /*4080*/  ISETP.GT.AND P2, PT, R2, 0x8, P2 ;  /* 0x000000080200780c */ /* 0x000fe20001744270 */
[----:B------:R-:W-:Y:S02]  /*4090*/  BSSY B1, `(.L_x_89) ;  /* 0x0000005000017945 */ /* 0x000fe40003800000 */
[----:B------:R-:W-:-:S05]  /*40a0*/  FFMA R53, R53, R23, R12 ;  /* 0x0000001735357223 */ /* 0x000fca000000000c */
[----:B------:R0:W-:Y:S05]  /*40b0*/  @P0 STG.E desc[UR48][R4.64+0xe4], R53 ;  /* 0x0000e43504000986 */ /* 0x0001ea000c101930 */
[----:B------:R-:W-:Y:S05]  /*40c0*/  @!P2 BRA `(.L_x_90) ;  /* 0x000000000004a947 */ /* 0x000fea0003800000 */
[----:B------:R0:W5:Y:S02]  /*40d0*/  LDG.E.LTC128B R25, desc[UR48][R8.64+0xe0] ;  /* 0x0000e03008197981 */ /* 0x000164000c1e1920 */
.L_x_90:
[----:B------:R-:W-:Y:S05]  /*40e0*/  BSYNC B1 ;  /* 0x0000000000017941 */ /* 0x000fea0003800000 */
.L_x_89:
        /* <DEDUP_REMOVED lines=8> */
.L_x_92:
[----:B------:R-:W-:Y:S05]  /*4170*/  BSYNC B1 ;  /* 0x0000000000017941 */ /* 0x000fea0003800000 */
.L_x_91:
        /* <DEDUP_REMOVED lines=8> */
.L_x_94:
[----:B------:R-:W-:Y:S05]  /*4200*/  BSYNC B1 ;  /* 0x0000000000017941 */ /* 0x000fea0003800000 */
.L_x_93:
[----:B0----5:R-:W-:Y:S01]  /*4210*/  FMUL R3, R25, R22 ;  /* 0x0000001619037220 */ /* 0x021fe20000400000 */
[----:B------:R-:W-:Y:S01]  /*4220*/  ISETP.GT.AND P1, PT, R2, RZ, P2 ;  /* 0x000000ff0200720c */ /* 0x000fe20001724270 */
[----:B------:R-:W-:Y:S02]  /*4230*/  BSSY B1, `(.L_x_95) ;  /* 0x0000005000017945 */ /* 0x000fe40003800000 */
[----:B------:R-:W-:-:S05]  /*4240*/  FFMA R3, R56, R23, R3 ;  /* 0x0000001738037223 */ /* 0x000fca0000000003 */
[----:B------:R0:W-:Y:S05]  /*4250*/  @P3 STG.E desc[UR48][R4.64+0x100], R3 ;  /* 0x0001000304003986 */ /* 0x0001ea000c101930 */
[----:B------:R-:W-:Y:S05]  /*4260*/  @!P1 BRA `(.L_x_96) ;  /* 0x0000000000049947 */ /* 0x000fea0003800000 */
[----:B------:R0:W5:Y:S02]  /*4270*/  LDG.E.LTC128B R25, desc[UR48][R6.64+0x104] ;  /* 0x0001043006197981 */ /* 0x000164000c1e1920 */
.L_x_96:
[----:B------:R-:W-:Y:S05]  /*4280*/  BSYNC B1 ;  /* 0x0000000000017941 */ /* 0x000fea0003800000 */
.L_x_95:
[----:B-----5:R-:W-:Y:S01]  /*4290*/  FMUL R12, R25, R22 ;  /* 0x00000016190c7220 */ /* 0x020fe20000400000 */
[----:B------:R-:W-:Y:S01]  /*42a0*/  ISETP.GT.AND P0, PT, R2, 0x8, P0 ;  /* 0x000000080200780c */ /* 0x000fe20000704270 */
[----:B------:R-:W-:Y:S02]  /*42b0*/  BSSY B1, `(.L_x_97) ;  /* 0x0000005000017945 */ /* 0x000fe40003800000 */
[----:B------:R-:W-:-:S05]  /*42c0*/  FFMA R57, R57, R23, R12 ;  /* 0x0000001739397223 */ /* 0x000fca000000000c */
[----:B------:R0:W-:Y:S05]  /*42d0*/  @P1 STG.E desc[UR48][R4.64+0x104], R57 ;  /* 0x0001043904001986 */ /* 0x0001ea000c101930 */
[----:B------:R-:W-:Y:S05]  /*42e0*/  @!P0 BRA `(.L_x_98) ;  /* 0x0000000000048947 */ /* 0x000fea0003800000 */
[----:B------:R0:W5:Y:S02]  /*42f0*/  LDG.E.LTC128B R25, desc[UR48][R8.64+0x100] ;  /* 0x0001003008197981 */ /* 0x000164000c1e1920 */
.L_x_98:
[----:B------:R-:W-:Y:S05]  /*4300*/  BSYNC B1 ;  /* 0x0000000000017941 */ /* 0x000fea0003800000 */
.L_x_97:
        /* <DEDUP_REMOVED lines=8> */
.L_x_100:
[----:B------:R-:W-:Y:S05]  /*4390*/  BSYNC B1 ;  /* 0x0000000000017941 */ /* 0x000fea0003800000 */
.L_x_99:
        /* <DEDUP_REMOVED lines=8> */
.L_x_102:
[----:B------:R-:W-:Y:S05]  /*4420*/  BSYNC B1 ;  /* 0x0000000000017941 */ /* 0x000fea0003800000 */
.L_x_101:
[----:B0----5:R-:W-:Y:S01]  /*4430*/  FMUL R3, R25, R22 ;  /* 0x0000001619037220 */ /* 0x021fe20000400000 */
[----:B------:R-:W-:Y:S01]  /*4440*/  ISETP.GT.AND P2, PT, R2, RZ, P0 ;  /* 0x000000ff0200720c */ /* 0x000fe20000744270 */
[----:B------:R-:W-:Y:S02]  /*4450*/  BSSY B1, `(.L_x_103) ;  /* 0x0000005000017945 */ /* 0x000fe40003800000 */
[----:B------:R-:W-:-:S05]  /*4460*/  FFMA R3, R60, R23, R3 ;  /* 0x000000173c037223 */ /* 0x000fca0000000003 */
[----:B------:R0:W-:Y:S05]  /*4470*/  @P3 STG.E desc[UR48][R4.64+0x120], R3 ;  /* 0x0001200304003986 */ /* 0x0001ea000c101930 */
[----:B------:R-:W-:Y:S05]  /*4480*/  @!P2 BRA `(.L_x_104) ;  /* 0x000000000004a947 */ /* 0x000fea0003800000 */
[----:B------:R0:W5:Y:S02]  /*4490*/  LDG.E.LTC128B R25, desc[UR48][R6.64+0x124] ;  /* 0x0001243006197981 */ /* 0x000164000c1e1920 */
.L_x_104:
[----:B------:R-:W-:Y:S05]  /*44a0*/  BSYNC B1 ;  /* 0x0000000000017941 */ /* 0x000fea0003800000 */
.L_x_103:
[----:B-----5:R-:W-:Y:S01]  /*44b0*/  FMUL R12, R25, R22 ;  /* 0x00000016190c7220 */ /* 0x020fe20000400000 */
[----:B------:R-:W-:Y:S01]  /*44c0*/  ISETP.GT.AND P1, PT, R2, 0x8, P1 ;  /* 0x000000080200780c */ /* 0x000fe20000f24270 */
[----:B------:R-:W-:Y:S02]  /*44d0*/  BSSY B1, `(.L_x_105) ;  /* 0x0000005000017945 */ /* 0x000fe40003800000 */
[----:B------:R-:W-:-:S05]  /*44e0*/  FFMA R61, R61, R23, R12 ;  /* 0x000000173d3d7223 */ /* 0x000fca000000000c */
[----:B------:R0:W-:Y:S05]  /*44f0*/  @P2 STG.E desc[UR48][R4.64+0x124], R61 ;  /* 0x0001243d04002986 */ /* 0x0001ea000c101930 */
[----:B------:R-:W-:Y:S05]  /*4500*/  @!P1 BRA `(.L_x_106) ;  /* 0x0000000000049947 */ /* 0x000fea0003800000 */
[----:B------:R0:W5:Y:S02]  /*4510*/  LDG.E.LTC128B R25, desc[UR48][R8.64+0x120] ;  /* 0x0001203008197981 */ /* 0x000164000c1e1920 */
.L_x_106:
[----:B------:R-:W-:Y:S05]  /*4520*/  BSYNC B1 ;  /* 0x0000000000017941 */ /* 0x000fea0003800000 */
.L_x_105:
        /* <DEDUP_REMOVED lines=8> */
.L_x_108:
[----:B------:R-:W-:Y:S05]  /*45b0*/  BSYNC B1 ;  /* 0x0000000000017941 */ /* 0x000fea0003800000 */
.L_x_107:
        /* <DEDUP_REMOVED lines=8> */
.L_x_110:
[----:B------:R-:W-:Y:S05]  /*4640*/  BSYNC B1 ;  /* 0x0000000000017941 */ /* 0x000fea0003800000 */
.L_x_109:
[----:B0----5:R-:W-:Y:S01]  /*4650*/  FMUL R3, R25, R22 ;  /* 0x0000001619037220 */ /* 0x021fe20000400000 */
[----:B------:R-:W-:Y:S01]  /*4660*/  ISETP.GT.AND P0, PT, R2, RZ, P1 ;  /* 0x000000ff0200720c */ /* 0x000fe20000f04270 */
[----:B------:R-:W-:Y:S02]  /*4670*/  BSSY B1, `(.L_x_111) ;  /* 0x0000005000017945 */ /* 0x000fe40003800000 */
[----:B------:R-:W-:-:S05]  /*4680*/  FFMA R3, R64, R23, R3 ;  /* 0x0000001740037223 */ /* 0x000fca0000000003 */
[----:B------:R0:W-:Y:S05]  /*4690*/  @P3 STG.E desc[UR48][R4.64+0x140], R3 ;  /* 0x0001400304003986 */ /* 0x0001ea000c101930 */
[----:B------:R-:W-:Y:S05]  /*46a0*/  @!P0 BRA `(.L_x_112) ;  /* 0x0000000000048947 */ /* 0x000fea0003800000 */
[----:B------:R0:W5:Y:S02]  /*46b0*/  LDG.E.LTC128B R25, desc[UR48][R6.64+0x144] ;  /* 0x0001443006197981 */ /* 0x000164000c1e1920 */
.L_x_112:
[----:B------:R-:W-:Y:S05]  /*46c0*/  BSYNC B1 ;  /* 0x0000000000017941 */ /* 0x000fea0003800000 */
.L_x_111:
[----:B-----5:R-:W-:Y:S01]  /*46d0*/  FMUL R12, R25, R22 ;  /* 0x00000016190c7220 */ /* 0x020fe20000400000 */
[----:B------:R-:W-:Y:S01]  /*46e0*/  ISETP.GT.AND P2, PT, R2, 0x8, P2 ;  /* 0x000000080200780c */ /* 0x000fe20001744270 */
[----:B------:R-:W-:Y:S02]  /*46f0*/  BSSY B1, `(.L_x_113) ;  /* 0x0000005000017945 */ /* 0x000fe40003800000 */
[----:B------:R-:W-:-:S05]  /*4700*/  FFMA R65, R65, R23, R12 ;  /* 0x0000001741417223 */ /* 0x000fca000000000c */
[----:B------:R0:W-:Y:S05]  /*4710*/  @P0 STG.E desc[UR48][R4.64+0x144], R65 ;  /* 0x0001444104000986 */ /* 0x0001ea000c101930 */
[----:B------:R-:W-:Y:S05]  /*4720*/  @!P2 BRA `(.L_x_114) ;  /* 0x000000000004a947 */ /* 0x000fea0003800000 */
[----:B------:R0:W5:Y:S02]  /*4730*/  LDG.E.LTC128B R25, desc[UR48][R8.64+0x140] ;  /* 0x0001403008197981 */ /* 0x000164000c1e1920 */
.L_x_114:
[----:B------:R-:W-:Y:S05]  /*4740*/  BSYNC B1 ;  /* 0x0000000000017941 */ /* 0x000fea0003800000 */
.L_x_113:
        /* <DEDUP_REMOVED lines=8> */
.L_x_116:
[----:B------:R-:W-:Y:S05]  /*47d0*/  BSYNC B1 ;  /* 0x0000000000017941 */ /* 0x000fea0003800000 */
.L_x_115:
        /* <DEDUP_REMOVED lines=8> */
.L_x_118:
[----:B------:R-:W-:Y:S05]  /*4860*/  BSYNC B1 ;  /* 0x0000000000017941 */ /* 0x000fea0003800000 */
.L_x_117:
[----:B0----5:R-:W-:Y:S01]  /*4870*/  FMUL R3, R25, R22 ;  /* 0x0000001619037220 */ /* 0x021fe20000400000 */
[----:B------:R-:W-:Y:S01]  /*4880*/  ISETP.GT.AND P1, PT, R2, RZ, P2 ;  /* 0x000000ff0200720c */ /* 0x000fe20001724270 */
[----:B------:R-:W-:Y:S02]  /*4890*/  BSSY B1, `(.L_x_119) ;  /* 0x0000005000017945 */ /* 0x000fe40003800000 */
[----:B------:R-:W-:-:S05]  /*48a0*/  FFMA R3, R68, R23, R3 ;  /* 0x0000001744037223 */ /* 0x000fca0000000003 */
[----:B------:R0:W-:Y:S05]  /*48b0*/  @P3 STG.E desc[UR48][R4.64+0x160], R3 ;  /* 0x0001600304003986 */ /* 0x0001ea000c101930 */
[----:B------:R-:W-:Y:S05]  /*48c0*/  @!P1 BRA `(.L_x_120) ;  /* 0x0000000000049947 */ /* 0x000fea0003800000 */
[----:B------:R0:W5:Y:S02]  /*48d0*/  LDG.E.LTC128B R25, desc[UR48][R6.64+0x164] ;  /* 0x0001643006197981 */ /* 0x000164000c1e1920 */
.L_x_120:
[----:B------:R-:W-:Y:S05]  /*48e0*/  BSYNC B1 ;  /* 0x0000000000017941 */ /* 0x000fea0003800000 */
.L_x_119:
[----:B-----5:R-:W-:Y:S01]  /*48f0*/  FMUL R12, R25, R22 ;  /* 0x00000016190c7220 */ /* 0x020fe20000400000 */
[----:B------:R-:W-:Y:S01]  /*4900*/  ISETP.GT.AND P0, PT, R2, 0x8, P0 ;  /* 0x000000080200780c */ /* 0x000fe20000704270 */
[----:B------:R-:W-:Y:S02]  /*4910*/  BSSY B1, `(.L_x_121) ;  /* 0x0000005000017945 */ /* 0x000fe40003800000 */
[----:B------:R-:W-:-:S05]  /*4920*/  FFMA R69, R69, R23, R12 ;  /* 0x0000001745457223 */ /* 0x000fca000000000c */
[----:B------:R0:W-:Y:S05]  /*4930*/  @P1 STG.E desc[UR48][R4.64+0x164], R69 ;  /* 0x0001644504001986 */ /* 0x0001ea000c101930 */
[----:B------:R-:W-:Y:S05]  /*4940*/  @!P0 BRA `(.L_x_122) ;  /* 0x0000000000048947 */ /* 0x000fea0003800000 */
[----:B------:R0:W5:Y:S02]  /*4950*/  LDG.E.LTC128B R25, desc[UR48][R8.64+0x160] ;  /* 0x0001603008197981 */ /* 0x000164000c1e1920 */
.L_x_122:
[----:B------:R-:W-:Y:S05]  /*4960*/  BSYNC B1 ;  /* 0x0000000000017941 */ /* 0x000fea0003800000 */
.L_x_121:
        /* <DEDUP_REMOVED lines=8> */
.L_x_124:
[----:B------:R-:W-:Y:S05]  /*49f0*/  BSYNC B1 ;  /* 0x0000000000017941 */ /* 0x000fea0003800000 */
.L_x_123:
        /* <DEDUP_REMOVED lines=8> */
.L_x_126:
[----:B------:R-:W-:Y:S05]  /*4a80*/  BSYNC B1 ;  /* 0x0000000000017941 */ /* 0x000fea0003800000 */
.L_x_125:
[----:B0----5:R-:W-:Y:S01]  /*4a90*/  FMUL R3, R25, R22 ;  /* 0x0000001619037220 */ /* 0x021fe20000400000 */
[----:B------:R-:W-:Y:S01]  /*4aa0*/  ISETP.GT.AND P2, PT, R2, RZ, P0 ;  /* 0x000000ff0200720c */ /* 0x000fe20000744270 */
[----:B------:R-:W-:Y:S02]  /*4ab0*/  BSSY B1, `(.L_x_127) ;  /* 0x0000005000017945 */ /* 0x000fe40003800000 */
[----:B------:R-:W-:-:S05]  /*4ac0*/  FFMA R3, R72, R23, R3 ;  /* 0x0000001748037223 */ /* 0x000fca0000000003 */
[----:B------:R0:W-:Y:S05]  /*4ad0*/  @P3 STG.E desc[UR48][R4.64+0x180], R3 ;  /* 0x0001800304003986 */ /* 0x0001ea000c101930 */
[----:B------:R-:W-:Y:S05]  /*4ae0*/  @!P2 BRA `(.L_x_128) ;  /* 0x000000000004a947 */ /* 0x000fea0003800000 */
[----:B------:R0:W5:Y:S02]  /*4af0*/  LDG.E.LTC128B R25, desc[UR48][R6.64+0x184] ;  /* 0x0001843006197981 */ /* 0x000164000c1e1920 */
.L_x_128:
[----:B------:R-:W-:Y:S05]  /*4b00*/  BSYNC B1 ;  /* 0x0000000000017941 */ /* 0x000fea0003800000 */
.L_x_127:
[----:B-----5:R-:W-:Y:S01]  /*4b10*/  FMUL R12, R25, R22 ;  /* 0x00000016190c7220 */ /* 0x020fe20000400000 */
[----:B------:R-:W-:Y:S01]  /*4b20*/  ISETP.GT.AND P1, PT, R2, 0x8, P1 ;  /* 0x000000080200780c */ /* 0x000fe20000f24270 */
[----:B------:R-:W-:Y:S02]  /*4b30*/  BSSY B1, `(.L_x_129) ;  /* 0x0000005000017945 */ /* 0x000fe40003800000 */
[----:B------:R-:W-:-:S05]  /*4b40*/  FFMA R73, R73, R23, R12 ;  /* 0x0000001749497223 */ /* 0x000fca000000000c */
[----:B------:R0:W-:Y:S05]  /*4b50*/  @P2 STG.E desc[UR48][R4.64+0x184], R73 ;  /* 0x0001844904002986 */ /* 0x0001ea000c101930 */
[----:B------:R-:W-:Y:S05]  /*4b60*/  @!P1 BRA `(.L_x_130) ;  /* 0x0000000000049947 */ /* 0x000fea0003800000 */
[----:B------:R0:W5:Y:S02]  /*4b70*/  LDG.E.LTC128B R25, desc[UR48][R8.64+0x180] ;  /* 0x0001803008197981 */ /* 0x000164000c1e1920 */
.L_x_130:
[----:B------:R-:W-:Y:S05]  /*4b80*/  BSYNC B1 ;  /* 0x0000000000017941 */ /* 0x000fea0003800000 */
.L_x_129:
        /* <DEDUP_REMOVED lines=8> */
.L_x_132:
[----:B------:R-:W-:Y:S05]  /*4c10*/  BSYNC B1 ;  /* 0x0000000000017941 */ /* 0x000fea0003800000 */
.L_x_131:
        /* <DEDUP_REMOVED lines=8> */
.L_x_134:
[----:B------:R-:W-:Y:S05]  /*4ca0*/  BSYNC B1 ;  /* 0x0000000000017941 */ /* 0x000fea0003800000 */
.L_x_133:
[----:B0----5:R-:W-:Y:S01]  /*4cb0*/  FMUL R3, R25, R22 ;  /* 0x0000001619037220 */ /* 0x021fe20000400000 */
[----:B------:R-:W-:Y:S01]  /*4cc0*/  ISETP.GT.AND P0, PT, R2, RZ, P1 ;  /* 0x000000ff0200720c */ /* 0x000fe20000f04270 */
[----:B------:R-:W-:Y:S02]  /*4cd0*/  BSSY B1, `(.L_x_135) ;  /* 0x0000005000017945 */ /* 0x000fe40003800000 */
[----:B------:R-:W-:-:S05]  /*4ce0*/  FFMA R3, R76, R23, R3 ;  /* 0x000000174c037223 */ /* 0x000fca0000000003 */
[----:B------:R0:W-:Y:S05]  /*4cf0*/  @P3 STG.E desc[UR48][R4.64+0x1a0], R3 ;  /* 0x0001a00304003986 */ /* 0x0001ea000c101930 */
[----:B------:R-:W-:Y:S05]  /*4d00*/  @!P0 BRA `(.L_x_136) ;  /* 0x0000000000048947 */ /* 0x000fea0003800000 */
[----:B------:R0:W5:Y:S02]  /*4d10*/  LDG.E.LTC128B R25, desc[UR48][R6.64+0x1a4] ;  /* 0x0001a43006197981 */ /* 0x000164000c1e1920 */
.L_x_136:
[----:B------:R-:W-:Y:S05]  /*4d20*/  BSYNC B1 ;  /* 0x0000000000017941 */ /* 0x000fea0003800000 */
.L_x_135:
[----:B-----5:R-:W-:Y:S01]  /*4d30*/  FMUL R12, R25, R22 ;  /* 0x00000016190c7220 */ /* 0x020fe20000400000 */
[----:B------:R-:W-:Y:S01]  /*4d40*/  ISETP.GT.AND P2, PT, R2, 0x8, P2 ;  /* 0x000000080200780c */ /* 0x000fe20001744270 */
[----:B------:R-:W-:Y:S02]  /*4d50*/  BSSY B1, `(.L_x_137) ;  /* 0x0000005000017945 */ /* 0x000fe40003800000 */
[----:B------:R-:W-:-:S05]  /*4d60*/  FFMA R77, R77, R23, R12 ;  /* 0x000000174d4d7223 */ /* 0x000fca000000000c */
[----:B------:R0:W-:Y:S05]  /*4d70*/  @P0 STG.E desc[UR48][R4.64+0x1a4], R77 ;  /* 0x0001a44d04000986 */ /* 0x0001ea000c101930 */
[----:B------:R-:W-:Y:S05]  /*4d80*/  @!P2 BRA `(.L_x_138) ;  /* 0x000000000004a947 */ /* 0x000fea0003800000 */
[----:B------:R0:W5:Y:S02]  /*4d90*/  LDG.E.LTC128B R25, desc[UR48][R8.64+0x1a0] ;  /* 0x0001a03008197981 */ /* 0x000164000c1e1920 */
.L_x_138:
[----:B------:R-:W-:Y:S05]  /*4da0*/  BSYNC B1 ;  /* 0x0000000000017941 */ /* 0x000fea0003800000 */
.L_x_137:
        /* <DEDUP_REMOVED lines=8> */
.L_x_140:
[----:B------:R-:W-:Y:S05]  /*4e30*/  BSYNC B1 ;  /* 0x0000000000017941 */ /* 0x000fea0003800000 */
.L_x_139:
        /* <DEDUP_REMOVED lines=8> */
.L_x_142:
[----:B------:R-:W-:Y:S05]  /*4ec0*/  BSYNC B1 ;  /* 0x0000000000017941 */ /* 0x000fea0003800000 */
.L_x_141:
[----:B0----5:R-:W-:Y:S01]  /*4ed0*/  FMUL R3, R25, R22 ;  /* 0x0000001619037220 */ /* 0x021fe20000400000 */
[----:B------:R-:W-:Y:S01]  /*4ee0*/  ISETP.GT.AND P1, PT, R2, RZ, P2 ;  /* 0x000000ff0200720c */ /* 0x000fe20001724270 */
[----:B------:R-:W-:Y:S02]  /*4ef0*/  BSSY B1, `(.L_x_143) ;  /* 0x0000005000017945 */ /* 0x000fe40003800000 */
[----:B------:R-:W-:-:S05]  /*4f00*/  FFMA R3, R80, R23, R3 ;  /* 0x0000001750037223 */ /* 0x000fca0000000003 */
[----:B------:R0:W-:Y:S05]  /*4f10*/  @P3 STG.E desc[UR48][R4.64+0x1c0], R3 ;  /* 0x0001c00304003986 */ /* 0x0001ea000c101930 */
[----:B------:R-:W-:Y:S05]  /*4f20*/  @!P1 BRA `(.L_x_144) ;  /* 0x0000000000049947 */ /* 0x000fea0003800000 */
[----:B------:R0:W5:Y:S02]  /*4f30*/  LDG.E.LTC128B R25, desc[UR48][R6.64+0x1c4] ;  /* 0x0001c43006197981 */ /* 0x000164000c1e1920 */
.L_x_144:
[----:B------:R-:W-:Y:S05]  /*4f40*/  BSYNC B1 ;  /* 0x0000000000017941 */ /* 0x000fea0003800000 */
.L_x_143:
[----:B-----5:R-:W-:Y:S01]  /*4f50*/  FMUL R12, R25, R22 ;  /* 0x00000016190c7220 */ /* 0x020fe20000400000 */
[----:B------:R-:W-:Y:S01]  /*4f60*/  ISETP.GT.AND P0, PT, R2, 0x8, P0 ;  /* 0x000000080200780c */ /* 0x000fe20000704270 */
[----:B------:R-:W-:Y:S02]  /*4f70*/  BSSY B1, `(.L_x_145) ;  /* 0x0000005000017945 */ /* 0x000fe40003800000 */
[----:B------:R-:W-:-:S05]  /*4f80*/  FFMA R81, R81, R23, R12 ;  /* 0x0000001751517223 */ /* 0x000fca000000000c */
[----:B------:R0:W-:Y:S05]  /*4f90*/  @P1 STG.E desc[UR48][R4.64+0x1c4], R81 ;  /* 0x0001c45104001986 */ /* 0x0001ea000c101930 */
[----:B------:R-:W-:Y:S05]  /*4fa0*/  @!P0 BRA `(.L_x_146) ;  /* 0x0000000000048947 */ /* 0x000fea0003800000 */
[----:B------:R0:W5:Y:S02]  /*4fb0*/  LDG.E.LTC128B R25, desc[UR48][R8.64+0x1c0] ;  /* 0x0001c03008197981 */ /* 0x000164000c1e1920 */
.L_x_146:
[----:B------:R-:W-:Y:S05]  /*4fc0*/  BSYNC B1 ;  /* 0x0000000000017941 */ /* 0x000fea0003800000 */
.L_x_145:
        /* <DEDUP_REMOVED lines=8> */
.L_x_148:
[----:B------:R-:W-:Y:S05]  /*5050*/  BSYNC B1 ;  /* 0x0000000000017941 */ /* 0x000fea0003800000 */
.L_x_147:
        /* <DEDUP_REMOVED lines=8> */
.L_x_150:
[----:B------:R-:W-:Y:S05]  /*50e0*/  BSYNC B1 ;  /* 0x0000000000017941 */ /* 0x000fea0003800000 */
.L_x_149:
[----:B0----5:R-:W-:Y:S01]  /*50f0*/  FMUL R3, R25, R22 ;  /* 0x0000001619037220 */ /* 0x021fe20000400000 */
[----:B------:R-:W-:Y:S01]  /*5100*/  ISETP.GT.AND P2, PT, R2, RZ, P0 ;  /* 0x000000ff0200720c */ /* 0x000fe20000744270 */
[----:B------:R-:W-:Y:S02]  /*5110*/  BSSY B1, `(.L_x_151) ;  /* 0x0000005000017945 */ /* 0x000fe40003800000 */
[----:B------:R-:W-:-:S05]  /*5120*/  FFMA R3, R84, R23, R3 ;  /* 0x0000001754037223 */ /* 0x000fca0000000003 */
[----:B------:R0:W-:Y:S05]  /*5130*/  @P3 STG.E desc[UR48][R4.64+0x1e0], R3 ;  /* 0x0001e00304003986 */ /* 0x0001ea000c101930 */
[----:B------:R-:W-:Y:S05]  /*5140*/  @!P2 BRA `(.L_x_152) ;  /* 0x000000000004a947 */ /* 0x000fea0003800000 */
[----:B------:R0:W5:Y:S02]  /*5150*/  LDG.E.LTC128B R25, desc[UR48][R6.64+0x1e4] ;  /* 0x0001e43006197981 */ /* 0x000164000c1e1920 */
.L_x_152:
[----:B------:R-:W-:Y:S05]  /*5160*/  BSYNC B1 ;  /* 0x0000000000017941 */ /* 0x000fea0003800000 */
.L_x_151:
[----:B-----5:R-:W-:Y:S01]  /*5170*/  FMUL R12, R25, R22 ;  /* 0x00000016190c7220 */ /* 0x020fe20000400000 */
[----:B------:R-:W-:Y:S01]  /*5180*/  ISETP.GT.AND P1, PT, R2, 0x8, P1 ;  /* 0x000000080200780c */ /* 0x000fe20000f24270 */
[----:B------:R-:W-:Y:S02]  /*5190*/  BSSY B1, `(.L_x_153) ;  /* 0x0000005000017945 */ /* 0x000fe40003800000 */
[----:B------:R-:W-:-:S05]  /*51a0*/  FFMA R85, R85, R23, R12 ;  /* 0x0000001755557223 */ /* 0x000fca000000000c */
[----:B------:R0:W-:Y:S05]  /*51b0*/  @P2 STG.E desc[UR48][R4.64+0x1e4], R85 ;  /* 0x0001e45504002986 */ /* 0x0001ea000c101930 */
[----:B------:R-:W-:Y:S05]  /*51c0*/  @!P1 BRA `(.L_x_154) ;  /* 0x0000000000049947 */ /* 0x000fea0003800000 */
[----:B------:R0:W5:Y:S02]  /*51d0*/  LDG.E.LTC128B R25, desc[UR48][R8.64+0x1e0] ;  /* 0x0001e03008197981 */ /* 0x000164000c1e1920 */
.L_x_154:
[----:B------:R-:W-:Y:S05]  /*51e0*/  BSYNC B1 ;  /* 0x0000000000017941 */ /* 0x000fea0003800000 */
.L_x_153:
        /* <DEDUP_REMOVED lines=8> */
.L_x_156:
[----:B------:R-:W-:Y:S05]  /*5270*/  BSYNC B1 ;  /* 0x0000000000017941 */ /* 0x000fea0003800000 */
.L_x_155:
        /* <DEDUP_REMOVED lines=8> */
.L_x_158:
[----:B------:R-:W-:Y:S05]  /*5300*/  BSYNC B1 ;  /* 0x0000000000017941 */ /* 0x000fea0003800000 */
.L_x_157:
[----:B0----5:R-:W-:Y:S01]  /*5310*/  FMUL R3, R25, R22 ;  /* 0x0000001619037220 */ /* 0x021fe20000400000 */
[----:B------:R-:W-:Y:S01]  /*5320*/  ISETP.GT.AND P0, PT, R2, RZ, P1 ;  /* 0x000000ff0200720c */ /* 0x000fe20000f04270 */
[----:B------:R-:W-:Y:S02]  /*5330*/  BSSY B1, `(.L_x_159) ;  /* 0x0000005000017945 */ /* 0x000fe40003800000 */
[----:B------:R-:W-:-:S05]  /*5340*/  FFMA R3, R88, R23, R3 ;  /* 0x0000001758037223 */ /* 0x000fca0000000003 */
[----:B------:R0:W-:Y:S05]  /*5350*/  @P3 STG.E desc[UR48][R4.64+0x200], R3 ;  /* 0x0002000304003986 */ /* 0x0001ea000c101930 */
[----:B------:R-:W-:Y:S05]  /*5360*/  @!P0 BRA `(.L_x_160) ;  /* 0x0000000000048947 */ /* 0x000fea0003800000 */
[----:B------:R0:W5:Y:S02]  /*5370*/  LDG.E.LTC128B R25, desc[UR48][R6.64+0x204] ;  /* 0x0002043006197981 */ /* 0x000164000c1e1920 */
.L_x_160:
[----:B------:R-:W-:Y:S05]  /*5380*/  BSYNC B1 ;  /* 0x0000000000017941 */ /* 0x000fea0003800000 */
.L_x_159:
[----:B-----5:R-:W-:Y:S01]  /*5390*/  FMUL R12, R25, R22 ;  /* 0x00000016190c7220 */ /* 0x020fe20000400000 */
[----:B------:R-:W-:Y:S01]  /*53a0*/  ISETP.GT.AND P2, PT, R2, 0x8, P2 ;  /* 0x000000080200780c */ /* 0x000fe20001744270 */
[----:B------:R-:W-:Y:S02]  /*53b0*/  BSSY B1, `(.L_x_161) ;  /* 0x0000005000017945 */ /* 0x000fe40003800000 */
[----:B------:R-:W-:-:S05]  /*53c0*/  FFMA R89, R89, R23, R12 ;  /* 0x0000001759597223 */ /* 0x000fca000000000c */
[----:B------:R0:W-:Y:S05]  /*53d0*/  @P0 STG.E desc[UR48][R4.64+0x204], R89 ;  /* 0x0002045904000986 */ /* 0x0001ea000c101930 */
[----:B------:R-:W-:Y:S05]  /*53e0*/  @!P2 BRA `(.L_x_162) ;  /* 0x000000000004a947 */ /* 0x000fea0003800000 */
[----:B------:R0:W5:Y:S02]  /*53f0*/  LDG.E.LTC128B R25, desc[UR48][R8.64+0x200] ;  /* 0x0002003008197981 */ /* 0x000164000c1e1920 */
.L_x_162:
[----:B------:R-:W-:Y:S05]  /*5400*/  BSYNC B1 ;  /* 0x0000000000017941 */ /* 0x000fea0003800000 */
.L_x_161:
        /* <DEDUP_REMOVED lines=8> */
.L_x_164:
[----:B------:R-:W-:Y:S05]  /*5490*/  BSYNC B1 ;  /* 0x0000000000017941 */ /* 0x000fea0003800000 */
.L_x_163:
        /* <DEDUP_REMOVED lines=8> */
.L_x_166:
[----:B------:R-:W-:Y:S05]  /*5520*/  BSYNC B1 ;  /* 0x0000000000017941 */ /* 0x000fea0003800000 */
.L_x_165:
[----:B0----5:R-:W-:Y:S01]  /*5530*/  FMUL R3, R25, R22 ;  /* 0x0000001619037220 */ /* 0x021fe20000400000 */
[----:B------:R-:W-:Y:S01]  /*5540*/  ISETP.GT.AND P1, PT, R2, RZ, P2 ;  /* 0x000000ff0200720c */ /* 0x000fe20001724270 */
[----:B------:R-:W-:Y:S02]  /*5550*/  BSSY B1, `(.L_x_167) ;  /* 0x0000005000017945 */ /* 0x000fe40003800000 */
[----:B------:R-:W-:-:S05]  /*5560*/  FFMA R3, R92, R23, R3 ;  /* 0x000000175c037223 */ /* 0x000fca0000000003 */
[----:B------:R0:W-:Y:S05]  /*5570*/  @P3 STG.E desc[UR48][R4.64+0x220], R3 ;  /* 0x0002200304003986 */ /* 0x0001ea000c101930 */
[----:B------:R-:W-:Y:S05]  /*5580*/  @!P1 BRA `(.L_x_168) ;  /* 0x0000000000049947 */ /* 0x000fea0003800000 */
[----:B------:R0:W5:Y:S02]  /*5590*/  LDG.E.LTC128B R25, desc[UR48][R6.64+0x224] ;  /* 0x0002243006197981 */ /* 0x000164000c1e1920 */
.L_x_168:
[----:B------:R-:W-:Y:S05]  /*55a0*/  BSYNC B1 ;  /* 0x0000000000017941 */ /* 0x000fea0003800000 */
.L_x_167:
[----:B-----5:R-:W-:Y:S01]  /*55b0*/  FMUL R12, R25, R22 ;  /* 0x00000016190c7220 */ /* 0x020fe20000400000 */
[----:B------:R-:W-:Y:S01]  /*55c0*/  ISETP.GT.AND P0, PT, R2, 0x8, P0 ;  /* 0x000000080200780c */ /* 0x000fe20000704270 */
[----:B------:R-:W-:Y:S02]  /*55d0*/  BSSY B1, `(.L_x_169) ;  /* 0x0000005000017945 */ /* 0x000fe40003800000 */
[----:B------:R-:W-:-:S05]  /*55e0*/  FFMA R93, R93, R23, R12 ;  /* 0x000000175d5d7223 */ /* 0x000fca000000000c */
[----:B------:R0:W-:Y:S05]  /*55f0*/  @P1 STG.E desc[UR48][R4.64+0x224], R93 ;  /* 0x0002245d04001986 */ /* 0x0001ea000c101930 */
[----:B------:R-:W-:Y:S05]  /*5600*/  @!P0 BRA `(.L_x_170) ;  /* 0x0000000000048947 */ /* 0x000fea0003800000 */
[----:B------:R0:W5:Y:S02]  /*5610*/  LDG.E.LTC128B R25, desc[UR48][R8.64+0x220] ;  /* 0x0002203008197981 */ /* 0x000164000c1e1920 */
.L_x_170:
[----:B------:R-:W-:Y:S05]  /*5620*/  BSYNC B1 ;  /* 0x0000000000017941 */ /* 0x000fea0003800000 */
.L_x_169:
        /* <DEDUP_REMOVED lines=8> */
.L_x_172:
[----:B------:R-:W-:Y:S05]  /*56b0*/  BSYNC B1 ;  /* 0x0000000000017941 */ /* 0x000fea0003800000 */
.L_x_171:
        /* <DEDUP_REMOVED lines=8> */
.L_x_174:
[----:B------:R-:W-:Y:S05]  /*5740*/  BSYNC B1 ;  /* 0x0000000000017941 */ /* 0x000fea0003800000 */
.L_x_173:
[----:B0----5:R-:W-:Y:S01]  /*5750*/  FMUL R3, R25, R22 ;  /* 0x0000001619037220 */ /* 0x021fe20000400000 */
[----:B------:R-:W-:Y:S01]  /*5760*/  ISETP.GT.AND P2, PT, R2, RZ, P0 ;  /* 0x000000ff0200720c */ /* 0x000fe20000744270 */
[----:B------:R-:W-:Y:S02]  /*5770*/  BSSY B1, `(.L_x_175) ;  /* 0x0000005000017945 */ /* 0x000fe40003800000 */
[----:B------:R-:W-:-:S05]  /*5780*/  FFMA R3, R96, R23, R3 ;  /* 0x0000001760037223 */ /* 0x000fca0000000003 */
[----:B------:R0:W-:Y:S05]  /*5790*/  @P3 STG.E desc[UR48][R4.64+0x240], R3 ;  /* 0x0002400304003986 */ /* 0x0001ea000c101930 */
[----:B------:R-:W-:Y:S05]  /*57a0*/  @!P2 BRA `(.L_x_176) ;  /* 0x000000000004a947 */ /* 0x000fea0003800000 */
[----:B------:R0:W5:Y:S02]  /*57b0*/  LDG.E.LTC128B R25, desc[UR48][R6.64+0x244] ;  /* 0x0002443006197981 */ /* 0x000164000c1e1920 */
.L_x_176:
[----:B------:R-:W-:Y:S05]  /*57c0*/  BSYNC B1 ;  /* 0x0000000000017941 */ /* 0x000fea0003800000 */
.L_x_175:
[----:B-----5:R-:W-:Y:S01]  /*57d0*/  FMUL R12, R25, R22 ;  /* 0x00000016190c7220 */ /* 0x020fe20000400000 */
[----:B------:R-:W-:Y:S01]  /*57e0*/  ISETP.GT.AND P1, PT, R2, 0x8, P1 ;  /* 0x000000080200780c */ /* 0x000fe20000f24270 */
[----:B------:R-:W-:Y:S02]  /*57f0*/  BSSY B1, `(.L_x_177) ;  /* 0x0000005000017945 */ /* 0x000fe40003800000 */
[----:B------:R-:W-:-:S05]  /*5800*/  FFMA R97, R97, R23, R12 ;  /* 0x0000001761617223 */ /* 0x000fca000000000c */
[----:B------:R0:W-:Y:S05]  /*5810*/  @P2 STG.E desc[UR48][R4.64+0x244], R97 ;  /* 0x0002446104002986 */ /* 0x0001ea000c101930 */
[----:B------:R-:W-:Y:S05]  /*5820*/  @!P1 BRA `(.L_x_178) ;  /* 0x0000000000049947 */ /* 0x000fea0003800000 */
[----:B------:R0:W5:Y:S02]  /*5830*/  LDG.E.LTC128B R25, desc[UR48][R8.64+0x240] ;  /* 0x0002403008197981 */ /* 0x000164000c1e1920 */
.L_x_178:
[----:B------:R-:W-:Y:S05]  /*5840*/  BSYNC B1 ;  /* 0x0000000000017941 */ /* 0x000fea0003800000 */
.L_x_177:
        /* <DEDUP_REMOVED lines=8> */
.L_x_180:
[----:B------:R-:W-:Y:S05]  /*58d0*/  BSYNC B1 ;  /* 0x0000000000017941 */ /* 0x000fea0003800000 */
.L_x_179:
        /* <DEDUP_REMOVED lines=8> */
.L_x_182:
[----:B------:R-:W-:Y:S05]  /*5960*/  BSYNC B1 ;  /* 0x0000000000017941 */ /* 0x000fea0003800000 */
.L_x_181:
[----:B0----5:R-:W-:Y:S01]  /*5970*/  FMUL R3, R25, R22 ;  /* 0x0000001619037220 */ /* 0x021fe20000400000 */
[----:B------:R-:W-:Y:S01]  /*5980*/  ISETP.GT.AND P0, PT, R2, RZ, P1 ;  /* 0x000000ff0200720c */ /* 0x000fe20000f04270 */
[----:B------:R-:W-:Y:S02]  /*5990*/  BSSY B1, `(.L_x_183) ;  /* 0x0000005000017945 */ /* 0x000fe40003800000 */
[----:B------:R-:W-:-:S05]  /*59a0*/  FFMA R3, R100, R23, R3 ;  /* 0x0000001764037223 */ /* 0x000fca0000000003 */
[----:B------:R0:W-:Y:S05]  /*59b0*/  @P3 STG.E desc[UR48][R4.64+0x260], R3 ;  /* 0x0002600304003986 */ /* 0x0001ea000c101930 */
[----:B------:R-:W-:Y:S05]  /*59c0*/  @!P0 BRA `(.L_x_184) ;  /* 0x0000000000048947 */ /* 0x000fea0003800000 */
[----:B------:R0:W5:Y:S02]  /*59d0*/  LDG.E.LTC128B R25, desc[UR48][R6.64+0x264] ;  /* 0x0002643006197981 */ /* 0x000164000c1e1920 */
.L_x_184:
[----:B------:R-:W-:Y:S05]  /*59e0*/  BSYNC B1 ;  /* 0x0000000000017941 */ /* 0x000fea0003800000 */
.L_x_183:
[----:B-----5:R-:W-:Y:S01]  /*59f0*/  FMUL R12, R25, R22 ;  /* 0x00000016190c7220 */ /* 0x020fe20000400000 */
[----:B------:R-:W-:Y:S01]  /*5a00*/  ISETP.GT.AND P2, PT, R2, 0x8, P2 ;  /* 0x000000080200780c */ /* 0x000fe20001744270 */
[----:B------:R-:W-:Y:S02]  /*5a10*/  BSSY B1, `(.L_x_185) ;  /* 0x0000005000017945 */ /* 0x000fe40003800000 */
[----:B------:R-:W-:-:S05]  /*5a20*/  FFMA R101, R101, R23, R12 ;  /* 0x0000001765657223 */ /* 0x000fca000000000c */
[----:B------:R0:W-:Y:S05]  /*5a30*/  @P0 STG.E desc[UR48][R4.64+0x264], R101 ;  /* 0x0002646504000986 */ /* 0x0001ea000c101930 */
[----:B------:R-:W-:Y:S05]  /*5a40*/  @!P2 BRA `(.L_x_186) ;  /* 0x000000000004a947 */ /* 0x000fea0003800000 */
[----:B------:R0:W5:Y:S02]  /*5a50*/  LDG.E.LTC128B R25, desc[UR48][R8.64+0x260] ;  /* 0x0002603008197981 */ /* 0x000164000c1e1920 */
.L_x_186:
[----:B------:R-:W-:Y:S05]  /*5a60*/  BSYNC B1 ;  /* 0x0000000000017941 */ /* 0x000fea0003800000 */
.L_x_185:
        /* <DEDUP_REMOVED lines=8> */
.L_x_188:
[----:B------:R-:W-:Y:S05]  /*5af0*/  BSYNC B1 ;  /* 0x0000000000017941 */ /* 0x000fea0003800000 */
.L_x_187:
        /* <DEDUP_REMOVED lines=8> */
.L_x_190:
[----:B------:R-:W-:Y:S05]  /*5b80*/  BSYNC B1 ;  /* 0x0000000000017941 */ /* 0x000fea0003800000 */
.L_x_189:
[----:B0----5:R-:W-:Y:S01]  /*5b90*/  FMUL R3, R25, R22 ;  /* 0x0000001619037220 */ /* 0x021fe20000400000 */
[----:B------:R-:W-:Y:S01]  /*5ba0*/  ISETP.GT.AND P1, PT, R2, RZ, P2 ;  /* 0x000000ff0200720c */ /* 0x000fe20001724270 */
[----:B------:R-:W-:Y:S02]  /*5bb0*/  BSSY B1, `(.L_x_191) ;  /* 0x0000005000017945 */ /* 0x000fe40003800000 */
[----:B------:R-:W-:-:S05]  /*5bc0*/  FFMA R3, R104, R23, R3 ;  /* 0x0000001768037223 */ /* 0x000fca0000000003 */
[----:B------:R0:W-:Y:S05]  /*5bd0*/  @P3 STG.E desc[UR48][R4.64+0x280], R3 ;  /* 0x0002800304003986 */ /* 0x0001ea000c101930 */
[----:B------:R-:W-:Y:S05]  /*5be0*/  @!P1 BRA `(.L_x_192) ;  /* 0x0000000000049947 */ /* 0x000fea0003800000 */
[----:B------:R0:W5:Y:S02]  /*5bf0*/  LDG.E.LTC128B R25, desc[UR48][R6.64+0x284] ;  /* 0x0002843006197981 */ /* 0x000164000c1e1920 */
.L_x_192:
[----:B------:R-:W-:Y:S05]  /*5c00*/  BSYNC B1 ;  /* 0x0000000000017941 */ /* 0x000fea0003800000 */
.L_x_191:
[----:B-----5:R-:W-:Y:S01]  /*5c10*/  FMUL R12, R25, R22 ;  /* 0x00000016190c7220 */ /* 0x020fe20000400000 */
[----:B------:R-:W-:Y:S01]  /*5c20*/  ISETP.GT.AND P0, PT, R2, 0x8, P0 ;  /* 0x000000080200780c */ /* 0x000fe20000704270 */
[----:B------:R-:W-:Y:S02]  /*5c30*/  BSSY B1, `(.L_x_193) ;  /* 0x0000005000017945 */ /* 0x000fe40003800000 */
[----:B------:R-:W-:-:S05]  /*5c40*/  FFMA R105, R105, R23, R12 ;  /* 0x0000001769697223 */ /* 0x000fca000000000c */
[----:B------:R0:W-:Y:S05]  /*5c50*/  @P1 STG.E desc[UR48][R4.64+0x284], R105 ;  /* 0x0002846904001986 */ /* 0x0001ea000c101930 */
[----:B------:R-:W-:Y:S05]  /*5c60*/  @!P0 BRA `(.L_x_194) ;  /* 0x0000000000048947 */ /* 0x000fea0003800000 */
[----:B------:R0:W5:Y:S02]  /*5c70*/  LDG.E.LTC128B R25, desc[UR48][R8.64+0x280] ;  /* 0x0002803008197981 */ /* 0x000164000c1e1920 */
.L_x_194:
[----:B------:R-:W-:Y:S05]  /*5c80*/  BSYNC B1 ;  /* 0x0000000000017941 */ /* 0x000fea0003800000 */
.L_x_193:
        /* <DEDUP_REMOVED lines=8> */
.L_x_196:
[----:B------:R-:W-:Y:S05]  /*5d10*/  BSYNC B1 ;  /* 0x0000000000017941 */ /* 0x000fea0003800000 */
.L_x_195:
        /* <DEDUP_REMOVED lines=8> */
.L_x_198:
[----:B------:R-:W-:Y:S05]  /*5da0*/  BSYNC B1 ;  /* 0x0000000000017941 */ /* 0x000fea0003800000 */
.L_x_197:
[----:B0----5:R-:W-:Y:S01]  /*5db0*/  FMUL R3, R25, R22 ;  /* 0x0000001619037220 */ /* 0x021fe20000400000 */
[----:B------:R-:W-:Y:S01]  /*5dc0*/  ISETP.GT.AND P2, PT, R2, RZ, P0 ;  /* 0x000000ff0200720c */ /* 0x000fe20000744270 */
[----:B------:R-:W-:Y:S02]  /*5dd0*/  BSSY B1, `(.L_x_199) ;  /* 0x0000005000017945 */ /* 0x000fe40003800000 */
[----:B------:R-:W-:-:S05]  /*5de0*/  FFMA R3, R108, R23, R3 ;  /* 0x000000176c037223 */ /* 0x000fca0000000003 */
[----:B------:R0:W-:Y:S05]  /*5df0*/  @P3 STG.E desc[UR48][R4.64+0x2a0], R3 ;  /* 0x0002a00304003986 */ /* 0x0001ea000c101930 */
[----:B------:R-:W-:Y:S05]  /*5e00*/  @!P2 BRA `(.L_x_200) ;  /* 0x000000000004a947 */ /* 0x000fea0003800000 */
[----:B------:R0:W5:Y:S02]  /*5e10*/  LDG.E.LTC128B R25, desc[UR48][R6.64+0x2a4] ;  /* 0x0002a43006197981 */ /* 0x000164000c1e1920 */
.L_x_200:
[----:B------:R-:W-:Y:S05]  /*5e20*/  BSYNC B1 ;  /* 0x0000000000017941 */ /* 0x000fea0003800000 */
.L_x_199:
[----:B-----5:R-:W-:Y:S01]  /*5e30*/  FMUL R12, R25, R22 ;  /* 0x00000016190c7220 */ /* 0x020fe20000400000 */
[----:B------:R-:W-:Y:S01]  /*5e40*/  ISETP.GT.AND P1, PT, R2, 0x8, P1 ;  /* 0x000000080200780c */ /* 0x000fe20000f24270 */
[----:B------:R-:W-:Y:S02]  /*5e50*/  BSSY B1, `(.L_x_201) ;  /* 0x0000005000017945 */ /* 0x000fe40003800000 */
[----:B------:R-:W-:-:S05]  /*5e60*/  FFMA R109, R109, R23, R12 ;  /* 0x000000176d6d7223 */ /* 0x000fca000000000c */
[----:B------:R0:W-:Y:S05]  /*5e70*/  @P2 STG.E desc[UR48][R4.64+0x2a4], R109 ;  /* 0x0002a46d04002986 */ /* 0x0001ea000c101930 */
[----:B------:R-:W-:Y:S05]  /*5e80*/  @!P1 BRA `(.L_x_202) ;  /* 0x0000000000049947 */ /* 0x000fea0003800000 */
[----:B------:R0:W5:Y:S02]  /*5e90*/  LDG.E.LTC128B R25, desc[UR48][R8.64+0x2a0] ;  /* 0x0002a03008197981 */ /* 0x000164000c1e1920 */
.L_x_202:
[----:B------:R-:W-:Y:S05]  /*5ea0*/  BSYNC B1 ;  /* 0x0000000000017941 */ /* 0x000fea0003800000 */
.L_x_201:
        /* <DEDUP_REMOVED lines=8> */
.L_x_204:
[----:B------:R-:W-:Y:S05]  /*5f30*/  BSYNC B1 ;  /* 0x0000000000017941 */ /* 0x000fea0003800000 */
.L_x_203:
        /* <DEDUP_REMOVED lines=8> */
.L_x_206:
[----:B------:R-:W-:Y:S05]  /*5fc0*/  BSYNC B1 ;  /* 0x0000000000017941 */ /* 0x000fea0003800000 */
.L_x_205:
[----:B0----5:R-:W-:Y:S01]  /*5fd0*/  FMUL R3, R25, R22 ;  /* 0x0000001619037220 */ /* 0x021fe20000400000 */
[----:B------:R-:W-:Y:S01]  /*5fe0*/  ISETP.GT.AND P0, PT, R2, RZ, P1 ;  /* 0x000000ff0200720c */ /* 0x000fe20000f04270 */
[----:B------:R-:W-:Y:S02]  /*5ff0*/  BSSY B1, `(.L_x_207) ;  /* 0x0000005000017945 */ /* 0x000fe40003800000 */
[----:B------:R-:W-:-:S05]  /*6000*/  FFMA R3, R112, R23, R3 ;  /* 0x0000001770037223 */ /* 0x000fca0000000003 */
[----:B------:R0:W-:Y:S05]  /*6010*/  @P3 STG.E desc[UR48][R4.64+0x2c0], R3 ;  /* 0x0002c00304003986 */ /* 0x0001ea000c101930 */
[----:B------:R-:W-:Y:S05]  /*6020*/  @!P0 BRA `(.L_x_208) ;  /* 0x0000000000048947 */ /* 0x000fea0003800000 */
[----:B------:R0:W5:Y:S02]  /*6030*/  LDG.E.LTC128B R25, desc[UR48][R6.64+0x2c4] ;  /* 0x0002c43006197981 */ /* 0x000164000c1e1920 */
.L_x_208:
[----:B------:R-:W-:Y:S05]  /*6040*/  BSYNC B1 ;  /* 0x0000000000017941 */ /* 0x000fea0003800000 */
.L_x_207:
[----:B-----5:R-:W-:Y:S01]  /*6050*/  FMUL R12, R25, R22 ;  /* 0x00000016190c7220 */ /* 0x020fe20000400000 */
[----:B------:R-:W-:Y:S01]  /*6060*/  ISETP.GT.AND P2, PT, R2, 0x8, P2 ;  /* 0x000000080200780c */ /* 0x000fe20001744270 */
[----:B------:R-:W-:Y:S02]  /*6070*/  BSSY B1, `(.L_x_209) ;  /* 0x0000005000017945 */ /* 0x000fe40003800000 */
[----:B------:R-:W-:-:S05]  /*6080*/  FFMA R113, R113, R23, R12 ;  /* 0x0000001771717223 */ /* 0x000fca000000000c */
[----:B------:R0:W-:Y:S05]  /*6090*/  @P0 STG.E desc[UR48][R4.64+0x2c4], R113 ;  /* 0x0002c47104000986 */ /* 0x0001ea000c101930 */
[----:B------:R-:W-:Y:S05]  /*60a0*/  @!P2 BRA `(.L_x_210) ;  /* 0x000000000004a947 */ /* 0x000fea0003800000 */
[----:B------:R0:W5:Y:S02]  /*60b0*/  LDG.E.LTC128B R25, desc[UR48][R8.64+0x2c0] ;  /* 0x0002c03008197981 */ /* 0x000164000c1e1920 */
.L_x_210:
[----:B------:R-:W-:Y:S05]  /*60c0*/  BSYNC B1 ;  /* 0x0000000000017941 */ /* 0x000fea0003800000 */
.L_x_209:
        /* <DEDUP_REMOVED lines=8> */
.L_x_212:
[----:B------:R-:W-:Y:S05]  /*6150*/  BSYNC B1 ;  /* 0x0000000000017941 */ /* 0x000fea0003800000 */
.L_x_211:
        /* <DEDUP_REMOVED lines=8> */
.L_x_214:
[----:B------:R-:W-:Y:S05]  /*61e0*/  BSYNC B1 ;  /* 0x0000000000017941 */ /* 0x000fea0003800000 */
.L_x_213:
[----:B0----5:R-:W-:Y:S01]  /*61f0*/  FMUL R3, R25, R22 ;  /* 0x0000001619037220 */ /* 0x021fe20000400000 */
[----:B------:R-:W-:Y:S01]  /*6200*/  ISETP.GT.AND P1, PT, R2, RZ, P2 ;  /* 0x000000ff0200720c */ /* 0x000fe20001724270 */
[----:B------:R-:W-:Y:S02]  /*6210*/  BSSY B1, `(.L_x_215) ;  /* 0x0000005000017945 */ /* 0x000fe40003800000 */
[----:B------:R-:W-:-:S05]  /*6220*/  FFMA R3, R116, R23, R3 ;  /* 0x0000001774037223 */ /* 0x000fca0000000003 */
[----:B------:R0:W-:Y:S05]  /*6230*/  @P3 STG.E desc[UR48][R4.64+0x2e0], R3 ;  /* 0x0002e00304003986 */ /* 0x0001ea000c101930 */
[----:B------:R-:W-:Y:S05]  /*6240*/  @!P1 BRA `(.L_x_216) ;  /* 0x0000000000049947 */ /* 0x000fea0003800000 */
[----:B------:R0:W5:Y:S02]  /*6250*/  LDG.E.LTC128B R25, desc[UR48][R6.64+0x2e4] ;  /* 0x0002e43006197981 */ /* 0x000164000c1e1920 */
.L_x_216:
[----:B------:R-:W-:Y:S05]  /*6260*/  BSYNC B1 ;  /* 0x0000000000017941 */ /* 0x000fea0003800000 */
.L_x_215:
[----:B-----5:R-:W-:Y:S01]  /*6270*/  FMUL R12, R25, R22 ;  /* 0x00000016190c7220 */ /* 0x020fe20000400000 */
[----:B------:R-:W-:Y:S01]  /*6280*/  ISETP.GT.AND P0, PT, R2, 0x8, P0 ;  /* 0x000000080200780c */ /* 0x000fe20000704270 */
[----:B------:R-:W-:Y:S02]  /*6290*/  BSSY B1, `(.L_x_217) ;  /* 0x0000005000017945 */ /* 0x000fe40003800000 */
[----:B------:R-:W-:-:S05]  /*62a0*/  FFMA R117, R117, R23, R12 ;  /* 0x0000001775757223 */ /* 0x000fca000000000c */
[----:B------:R0:W-:Y:S05]  /*62b0*/  @P1 STG.E desc[UR48][R4.64+0x2e4], R117 ;  /* 0x0002e47504001986 */ /* 0x0001ea000c101930 */
[----:B------:R-:W-:Y:S05]  /*62c0*/  @!P0 BRA `(.L_x_218) ;  /* 0x0000000000048947 */ /* 0x000fea0003800000 */
[----:B------:R0:W5:Y:S02]  /*62d0*/  LDG.E.LTC128B R25, desc[UR48][R8.64+0x2e0] ;  /* 0x0002e03008197981 */ /* 0x000164000c1e1920 */
.L_x_218:
[----:B------:R-:W-:Y:S05]  /*62e0*/  BSYNC B1 ;  /* 0x0000000000017941 */ /* 0x000fea0003800000 */
.L_x_217:
        /* <DEDUP_REMOVED lines=8> */
.L_x_220:
[----:B------:R-:W-:Y:S05]  /*6370*/  BSYNC B1 ;  /* 0x0000000000017941 */ /* 0x000fea0003800000 */
.L_x_219:
        /* <DEDUP_REMOVED lines=8> */
.L_x_222:
[----:B------:R-:W-:Y:S05]  /*6400*/  BSYNC B1 ;  /* 0x0000000000017941 */ /* 0x000fea0003800000 */
.L_x_221:
[----:B0----5:R-:W-:Y:S01]  /*6410*/  FMUL R3, R25, R22 ;  /* 0x0000001619037220 */ /* 0x021fe20000400000 */
[----:B------:R-:W-:Y:S01]  /*6420*/  ISETP.GT.AND P2, PT, R2, RZ, P0 ;  /* 0x000000ff0200720c */ /* 0x000fe20000744270 */
[----:B------:R-:W-:Y:S02]  /*6430*/  BSSY B1, `(.L_x_223) ;  /* 0x0000005000017945 */ /* 0x000fe40003800000 */
[----:B------:R-:W-:-:S05]  /*6440*/  FFMA R3, R120, R23, R3 ;  /* 0x0000001778037223 */ /* 0x000fca0000000003 */
[----:B------:R0:W-:Y:S05]  /*6450*/  @P3 STG.E desc[UR48][R4.64+0x300], R3 ;  /* 0x0003000304003986 */ /* 0x0001ea000c101930 */
[----:B------:R-:W-:Y:S05]  /*6460*/  @!P2 BRA `(.L_x_224) ;  /* 0x000000000004a947 */ /* 0x000fea0003800000 */
[----:B------:R0:W5:Y:S02]  /*6470*/  LDG.E.LTC128B R25, desc[UR48][R6.64+0x304] ;  /* 0x0003043006197981 */ /* 0x000164000c1e1920 */
.L_x_224:
[----:B------:R-:W-:Y:S05]  /*6480*/  BSYNC B1 ;  /* 0x0000000000017941 */ /* 0x000fea0003800000 */
.L_x_223:
[----:B-----5:R-:W-:Y:S01]  /*6490*/  FMUL R12, R25, R22 ;  /* 0x00000016190c7220 */ /* 0x020fe20000400000 */
[----:B------:R-:W-:Y:S01]  /*64a0*/  ISETP.GT.AND P1, PT, R2, 0x8, P1 ;  /* 0x000000080200780c */ /* 0x000fe20000f24270 */
[----:B------:R-:W-:Y:S02]  /*64b0*/  BSSY B1, `(.L_x_225) ;  /* 0x0000005000017945 */ /* 0x000fe40003800000 */
[----:B------:R-:W-:-:S05]  /*64c0*/  FFMA R121, R121, R23, R12 ;  /* 0x0000001779797223 */ /* 0x000fca000000000c */
[----:B------:R0:W-:Y:S05]  /*64d0*/  @P2 STG.E desc[UR48][R4.64+0x304], R121 ;  /* 0x0003047904002986 */ /* 0x0001ea000c101930 */
[----:B------:R-:W-:Y:S05]  /*64e0*/  @!P1 BRA `(.L_x_226) ;  /* 0x0000000000049947 */ /* 0x000fea0003800000 */
[----:B------:R0:W5:Y:S02]  /*64f0*/  LDG.E.LTC128B R25, desc[UR48][R8.64+0x300] ;  /* 0x0003003008197981 */ /* 0x000164000c1e1920 */
.L_x_226:
[----:B------:R-:W-:Y:S05]  /*6500*/  BSYNC B1 ;  /* 0x0000000000017941 */ /* 0x000fea0003800000 */
.L_x_225:
        /* <DEDUP_REMOVED lines=8> */
.L_x_228:
[----:B------:R-:W-:Y:S05]  /*6590*/  BSYNC B1 ;  /* 0x0000000000017941 */ /* 0x000fea0003800000 */
.L_x_227:
        /* <DEDUP_REMOVED lines=8> */
.L_x_230:
[----:B------:R-:W-:Y:S05]  /*6620*/  BSYNC B1 ;  /* 0x0000000000017941 */ /* 0x000fea0003800000 */
.L_x_229:
[----:B0----5:R-:W-:Y:S01]  /*6630*/  FMUL R3, R25, R22 ;  /* 0x0000001619037220 */ /* 0x021fe20000400000 */
[----:B------:R-:W-:Y:S01]  /*6640*/  ISETP.GT.AND P0, PT, R2, RZ, P1 ;  /* 0x000000ff0200720c */ /* 0x000fe20000f04270 */
[----:B------:R-:W-:Y:S02]  /*6650*/  BSSY B1, `(.L_x_231) ;  /* 0x0000005000017945 */ /* 0x000fe40003800000 */
[----:B------:R-:W-:-:S05]  /*6660*/  FFMA R3, R124, R23, R3 ;  /* 0x000000177c037223 */ /* 0x000fca0000000003 */
[----:B------:R0:W-:Y:S05]  /*6670*/  @P3 STG.E desc[UR48][R4.64+0x320], R3 ;  /* 0x0003200304003986 */ /* 0x0001ea000c101930 */
[----:B------:R-:W-:Y:S05]  /*6680*/  @!P0 BRA `(.L_x_232) ;  /* 0x0000000000048947 */ /* 0x000fea0003800000 */
[----:B------:R0:W5:Y:S02]  /*6690*/  LDG.E.LTC128B R25, desc[UR48][R6.64+0x324] ;  /* 0x0003243006197981 */ /* 0x000164000c1e1920 */
.L_x_232:
[----:B------:R-:W-:Y:S05]  /*66a0*/  BSYNC B1 ;  /* 0x0000000000017941 */ /* 0x000fea0003800000 */
.L_x_231:
[----:B-----5:R-:W-:Y:S01]  /*66b0*/  FMUL R12, R25, R22 ;  /* 0x00000016190c7220 */ /* 0x020fe20000400000 */
[----:B------:R-:W-:Y:S01]  /*66c0*/  ISETP.GT.AND P2, PT, R2, 0x8, P2 ;  /* 0x000000080200780c */ /* 0x000fe20001744270 */
[----:B------:R-:W-:Y:S02]  /*66d0*/  BSSY B1, `(.L_x_233) ;  /* 0x0000005000017945 */ /* 0x000fe40003800000 */
[----:B------:R-:W-:-:S05]  /*66e0*/  FFMA R125, R125, R23, R12 ;  /* 0x000000177d7d7223 */ /* 0x000fca000000000c */
[----:B------:R0:W-:Y:S05]  /*66f0*/  @P0 STG.E desc[UR48][R4.64+0x324], R125 ;  /* 0x0003247d04000986 */ /* 0x0001ea000c101930 */
[----:B------:R-:W-:Y:S05]  /*6700*/  @!P2 BRA `(.L_x_234) ;  /* 0x000000000004a947 */ /* 0x000fea0003800000 */
[----:B------:R0:W5:Y:S02]  /*6710*/  LDG.E.LTC128B R25, desc[UR48][R8.64+0x320] ;  /* 0x0003203008197981 */ /* 0x000164000c1e1920 */
.L_x_234:
[----:B------:R-:W-:Y:S05]  /*6720*/  BSYNC B1 ;  /* 0x0000000000017941 */ /* 0x000fea0003800000 */
.L_x_233:
        /* <DEDUP_REMOVED lines=8> */
.L_x_236:
[----:B------:R-:W-:Y:S05]  /*67b0*/  BSYNC B1 ;  /* 0x0000000000017941 */ /* 0x000fea0003800000 */
.L_x_235:
        /* <DEDUP_REMOVED lines=8> */
.L_x_238:
[----:B------:R-:W-:Y:S05]  /*6840*/  BSYNC B1 ;  /* 0x0000000000017941 */ /* 0x000fea0003800000 */
.L_x_237:
[----:B0----5:R-:W-:Y:S01]  /*6850*/  FMUL R3, R25, R22 ;  /* 0x0000001619037220 */ /* 0x021fe20000400000 */
[----:B------:R-:W-:Y:S01]  /*6860*/  ISETP.GT.AND P1, PT, R2, RZ, P2 ;  /* 0x000000ff0200720c */ /* 0x000fe20001724270 */
[----:B------:R-:W-:Y:S02]  /*6870*/  BSSY B1, `(.L_x_239) ;  /* 0x0000005000017945 */ /* 0x000fe40003800000 */
[----:B------:R-:W-:-:S05]  /*6880*/  FFMA R3, R128, R23, R3 ;  /* 0x0000001780037223 */ /* 0x000fca0000000003 */
[----:B------:R0:W-:Y:S05]  /*6890*/  @P3 STG.E desc[UR48][R4.64+0x340], R3 ;  /* 0x0003400304003986 */ /* 0x0001ea000c101930 */
[----:B------:R-:W-:Y:S05]  /*68a0*/  @!P1 BRA `(.L_x_240) ;  /* 0x0000000000049947 */ /* 0x000fea0003800000 */
[----:B------:R0:W5:Y:S02]  /*68b0*/  LDG.E.LTC128B R25, desc[UR48][R6.64+0x344] ;  /* 0x0003443006197981 */ /* 0x000164000c1e1920 */
.L_x_240:
[----:B------:R-:W-:Y:S05]  /*68c0*/  BSYNC B1 ;  /* 0x0000000000017941 */ /* 0x000fea0003800000 */
.L_x_239:
[----:B-----5:R-:W-:Y:S01]  /*68d0*/  FMUL R12, R25, R22 ;  /* 0x00000016190c7220 */ /* 0x020fe20000400000 */
[----:B------:R-:W-:Y:S01]  /*68e0*/  ISETP.GT.AND P0, PT, R2, 0x8, P0 ;  /* 0x000000080200780c */ /* 0x000fe20000704270 */
[----:B------:R-:W-:Y:S02]  /*68f0*/  BSSY B1, `(.L_x_241) ;  /* 0x0000005000017945 */ /* 0x000fe40003800000 */
[----:B------:R-:W-:-:S05]  /*6900*/  FFMA R129, R129, R23, R12 ;  /* 0x0000001781817223 */ /* 0x000fca000000000c */
[----:B------:R0:W-:Y:S05]  /*6910*/  @P1 STG.E desc[UR48][R4.64+0x344], R129 ;  /* 0x0003448104001986 */ /* 0x0001ea000c101930 */
[----:B------:R-:W-:Y:S05]  /*6920*/  @!P0 BRA `(.L_x_242) ;  /* 0x0000000000048947 */ /* 0x000fea0003800000 */
[----:B------:R0:W5:Y:S02]  /*6930*/  LDG.E.LTC128B R25, desc[UR48][R8.64+0x340] ;  /* 0x0003403008197981 */ /* 0x000164000c1e1920 */
.L_x_242:
[----:B------:R-:W-:Y:S05]  /*6940*/  BSYNC B1 ;  /* 0x0000000000017941 */ /* 0x000fea0003800000 */
.L_x_241:
        /* <DEDUP_REMOVED lines=8> */
.L_x_244:
[----:B------:R-:W-:Y:S05]  /*69d0*/  BSYNC B1 ;  /* 0x0000000000017941 */ /* 0x000fea0003800000 */
.L_x_243:
        /* <DEDUP_REMOVED lines=8> */
.L_x_246:
[----:B------:R-:W-:Y:S05]  /*6a60*/  BSYNC B1 ;  /* 0x0000000000017941 */ /* 0x000fea0003800000 */
.L_x_245:
[----:B0----5:R-:W-:Y:S01]  /*6a70*/  FMUL R3, R25, R22 ;  /* 0x0000001619037220 */ /* 0x021fe20000400000 */
[----:B------:R-:W-:Y:S01]  /*6a80*/  ISETP.GT.AND P2, PT, R2, RZ, P0 ;  /* 0x000000ff0200720c */ /* 0x000fe20000744270 */
[----:B------:R-:W-:Y:S02]  /*6a90*/  BSSY B1, `(.L_x_247) ;  /* 0x0000005000017945 */ /* 0x000fe40003800000 */
[----:B------:R-:W-:-:S05]  /*6aa0*/  FFMA R3, R132, R23, R3 ;  /* 0x0000001784037223 */ /* 0x000fca0000000003 */
[----:B------:R0:W-:Y:S05]  /*6ab0*/  @P3 STG.E desc[UR48][R4.64+0x360], R3 ;  /* 0x0003600304003986 */ /* 0x0001ea000c101930 */
[----:B------:R-:W-:Y:S05]  /*6ac0*/  @!P2 BRA `(.L_x_248) ;  /* 0x000000000004a947 */ /* 0x000fea0003800000 */
[----:B------:R0:W5:Y:S02]  /*6ad0*/  LDG.E.LTC128B R25, desc[UR48][R6.64+0x364] ;  /* 0x0003643006197981 */ /* 0x000164000c1e1920 */
.L_x_248:
[----:B------:R-:W-:Y:S05]  /*6ae0*/  BSYNC B1 ;  /* 0x0000000000017941 */ /* 0x000fea0003800000 */
.L_x_247:
[----:B-----5:R-:W-:Y:S01]  /*6af0*/  FMUL R12, R25, R22 ;  /* 0x00000016190c7220 */ /* 0x020fe20000400000 */
[----:B------:R-:W-:Y:S01]  /*6b00*/  ISETP.GT.AND P1, PT, R2, 0x8, P1 ;  /* 0x000000080200780c */ /* 0x000fe20000f24270 */
[----:B------:R-:W-:Y:S02]  /*6b10*/  BSSY B1, `(.L_x_249) ;  /* 0x0000005000017945 */ /* 0x000fe40003800000 */
[----:B------:R-:W-:-:S05]  /*6b20*/  FFMA R133, R133, R23, R12 ;  /* 0x0000001785857223 */ /* 0x000fca000000000c */
[----:B------:R0:W-:Y:S05]  /*6b30*/  @P2 STG.E desc[UR48][R4.64+0x364], R133 ;  /* 0x0003648504002986 */ /* 0x0001ea000c101930 */
[----:B------:R-:W-:Y:S05]  /*6b40*/  @!P1 BRA `(.L_x_250) ;  /* 0x0000000000049947 */ /* 0x000fea0003800000 */
[----:B------:R0:W5:Y:S02]  /*6b50*/  LDG.E.LTC128B R25, desc[UR48][R8.64+0x360] ;  /* 0x0003603008197981 */ /* 0x000164000c1e1920 */
.L_x_250:
[----:B------:R-:W-:Y:S05]  /*6b60*/  BSYNC B1 ;  /* 0x0000000000017941 */ /* 0x000fea0003800000 */
.L_x_249:
        /* <DEDUP_REMOVED lines=8> */
.L_x_252:
[----:B------:R-:W-:Y:S05]  /*6bf0*/  BSYNC B1 ;  /* 0x0000000000017941 */ /* 0x000fea0003800000 */
.L_x_251:
        /* <DEDUP_REMOVED lines=8> */
.L_x_254:
[----:B------:R-:W-:Y:S05]  /*6c80*/  BSYNC B1 ;  /* 0x0000000000017941 */ /* 0x000fea0003800000 */
.L_x_253:
[----:B0----5:R-:W-:Y:S01]  /*6c90*/  FMUL R3, R25, R22 ;  /* 0x0000001619037220 */ /* 0x021fe20000400000 */
[----:B------:R-:W-:Y:S01]  /*6ca0*/  ISETP.GT.AND P0, PT, R2, RZ, P1 ;  /* 0x000000ff0200720c */ /* 0x000fe20000f04270 */
[----:B------:R-:W-:Y:S02]  /*6cb0*/  BSSY B1, `(.L_x_255) ;  /* 0x0000005000017945 */ /* 0x000fe40003800000 */
[----:B------:R-:W-:-:S05]  /*6cc0*/  FFMA R3, R136, R23, R3 ;  /* 0x0000001788037223 */ /* 0x000fca0000000003 */
[----:B------:R0:W-:Y:S05]  /*6cd0*/  @P3 STG.E desc[UR48][R4.64+0x380], R3 ;  /* 0x0003800304003986 */ /* 0x0001ea000c101930 */
[----:B------:R-:W-:Y:S05]  /*6ce0*/  @!P0 BRA `(.L_x_256) ;  /* 0x0000000000048947 */ /* 0x000fea0003800000 */
[----:B------:R0:W5:Y:S02]  /*6cf0*/  LDG.E.LTC128B R25, desc[UR48][R6.64+0x384] ;  /* 0x0003843006197981 */ /* 0x000164000c1e1920 */
.L_x_256:
[----:B------:R-:W-:Y:S05]  /*6d00*/  BSYNC B1 ;  /* 0x0000000000017941 */ /* 0x000fea0003800000 */
.L_x_255:
[----:B-----5:R-:W-:Y:S01]  /*6d10*/  FMUL R12, R25, R22 ;  /* 0x00000016190c7220 */ /* 0x020fe20000400000 */
[----:B------:R-:W-:Y:S01]  /*6d20*/  ISETP.GT.AND P2, PT, R2, 0x8, P2 ;  /* 0x000000080200780c */ /* 0x000fe20001744270 */
[----:B------:R-:W-:Y:S02]  /*6d30*/  BSSY B1, `(.L_x_257) ;  /* 0x0000005000017945 */ /* 0x000fe40003800000 */
[----:B------:R-:W-:-:S05]  /*6d40*/  FFMA R137, R137, R23, R12 ;  /* 0x0000001789897223 */ /* 0x000fca000000000c */
[----:B------:R0:W-:Y:S05]  /*6d50*/  @P0 STG.E desc[UR48][R4.64+0x384], R137 ;  /* 0x0003848904000986 */ /* 0x0001ea000c101930 */
[----:B------:R-:W-:Y:S05]  /*6d60*/  @!P2 BRA `(.L_x_258) ;  /* 0x000000000004a947 */ /* 0x000fea0003800000 */
[----:B------:R0:W5:Y:S02]  /*6d70*/  LDG.E.LTC128B R25, desc[UR48][R8.64+0x380] ;  /* 0x0003803008197981 */ /* 0x000164000c1e1920 */
.L_x_258:
[----:B------:R-:W-:Y:S05]  /*6d80*/  BSYNC B1 ;  /* 0x0000000000017941 */ /* 0x000fea0003800000 */
.L_x_257:
        /* <DEDUP_REMOVED lines=8> */
.L_x_260:
[----:B------:R-:W-:Y:S05]  /*6e10*/  BSYNC B1 ;  /* 0x0000000000017941 */ /* 0x000fea0003800000 */
.L_x_259:
        /* <DEDUP_REMOVED lines=8> */
.L_x_262:
[----:B------:R-:W-:Y:S05]  /*6ea0*/  BSYNC B1 ;  /* 0x0000000000017941 */ /* 0x000fea0003800000 */
.L_x_261:
[----:B0----5:R-:W-:Y:S01]  /*6eb0*/  FMUL R3, R25, R22 ;  /* 0x0000001619037220 */ /* 0x021fe20000400000 */
[----:B------:R-:W-:Y:S01]  /*6ec0*/  ISETP.GT.AND P1, PT, R2, RZ, P2 ;  /* 0x000000ff0200720c */ /* 0x000fe20001724270 */
[----:B------:R-:W-:Y:S02]  /*6ed0*/  BSSY B1, `(.L_x_263) ;  /* 0x0000005000017945 */ /* 0x000fe40003800000 */
[----:B------:R-:W-:-:S05]  /*6ee0*/  FFMA R3, R140, R23, R3 ;  /* 0x000000178c037223 */ /* 0x000fca0000000003 */
[----:B------:R0:W-:Y:S05]  /*6ef0*/  @P3 STG.E desc[UR48][R4.64+0x3a0], R3 ;  /* 0x0003a00304003986 */ /* 0x0001ea000c101930 */
[----:B------:R-:W-:Y:S05]  /*6f00*/  @!P1 BRA `(.L_x_264) ;  /* 0x0000000000049947 */ /* 0x000fea0003800000 */
[----:B------:R0:W5:Y:S02]  /*6f10*/  LDG.E.LTC128B R25, desc[UR48][R6.64+0x3a4] ;  /* 0x0003a43006197981 */ /* 0x000164000c1e1920 */
.L_x_264:
[----:B------:R-:W-:Y:S05]  /*6f20*/  BSYNC B1 ;  /* 0x0000000000017941 */ /* 0x000fea0003800000 */
.L_x_263:
[----:B-----5:R-:W-:Y:S01]  /*6f30*/  FMUL R12, R25, R22 ;  /* 0x00000016190c7220 */ /* 0x020fe20000400000 */
[----:B------:R-:W-:Y:S01]  /*6f40*/  ISETP.GT.AND P0, PT, R2, 0x8, P0 ;  /* 0x000000080200780c */ /* 0x000fe20000704270 */
[----:B------:R-:W-:Y:S02]  /*6f50*/  BSSY B1, `(.L_x_265) ;  /* 0x0000005000017945 */ /* 0x000fe40003800000 */
[----:B------:R-:W-:-:S05]  /*6f60*/  FFMA R141, R141, R23, R12 ;  /* 0x000000178d8d7223 */ /* 0x000fca000000000c */
[----:B------:R0:W-:Y:S05]  /*6f70*/  @P1 STG.E desc[UR48][R4.64+0x3a4], R141 ;  /* 0x0003a48d04001986 */ /* 0x0001ea000c101930 */
[----:B------:R-:W-:Y:S05]  /*6f80*/  @!P0 BRA `(.L_x_266) ;  /* 0x0000000000048947 */ /* 0x000fea0003800000 */
[----:B------:R0:W5:Y:S02]  /*6f90*/  LDG.E.LTC128B R25, desc[UR48][R8.64+0x3a0] ;  /* 0x0003a03008197981 */ /* 0x000164000c1e1920 */
.L_x_266:
[----:B------:R-:W-:Y:S05]  /*6fa0*/  BSYNC B1 ;  /* 0x0000000000017941 */ /* 0x000fea0003800000 */
.L_x_265:
        /* <DEDUP_REMOVED lines=8> */
.L_x_268:
[----:B------:R-:W-:Y:S05]  /*7030*/  BSYNC B1 ;  /* 0x0000000000017941 */ /* 0x000fea0003800000 */
.L_x_267:
        /* <DEDUP_REMOVED lines=8> */
.L_x_270:
[----:B------:R-:W-:Y:S05]  /*70c0*/  BSYNC B1 ;  /* 0x0000000000017941 */ /* 0x000fea0003800000 */
.L_x_269:
[----:B0----5:R-:W-:Y:S01]  /*70d0*/  FMUL R3, R25, R22 ;  /* 0x0000001619037220 */ /* 0x021fe20000400000 */
[----:B------:R-:W-:Y:S01]  /*70e0*/  ISETP.GT.AND P2, PT, R2, RZ, P0 ;  /* 0x000000ff0200720c */ /* 0x000fe20000744270 */
[----:B------:R-:W-:Y:S02]  /*70f0*/  BSSY B1, `(.L_x_271) ;  /* 0x0000005000017945 */ /* 0x000fe40003800000 */
[----:B------:R-:W-:-:S05]  /*7100*/  FFMA R3, R144, R23, R3 ;  /* 0x0000001790037223 */ /* 0x000fca0000000003 */
[----:B------:R0:W-:Y:S05]  /*7110*/  @P3 STG.E desc[UR48][R4.64+0x3c0], R3 ;  /* 0x0003c00304003986 */ /* 0x0001ea000c101930 */
[----:B------:R-:W-:Y:S05]  /*7120*/  @!P2 BRA `(.L_x_272) ;  /* 0x000000000004a947 */ /* 0x000fea0003800000 */
[----:B------:R0:W5:Y:S02]  /*7130*/  LDG.E.LTC128B R25, desc[UR48][R6.64+0x3c4] ;  /* 0x0003c43006197981 */ /* 0x000164000c1e1920 */
.L_x_272:
[----:B------:R-:W-:Y:S05]  /*7140*/  BSYNC B1 ;  /* 0x0000000000017941 */ /* 0x000fea0003800000 */
.L_x_271:
[----:B-----5:R-:W-:Y:S01]  /*7150*/  FMUL R12, R25, R22 ;  /* 0x00000016190c7220 */ /* 0x020fe20000400000 */
[----:B------:R-:W-:Y:S01]  /*7160*/  ISETP.GT.AND P1, PT, R2, 0x8, P1 ;  /* 0x000000080200780c */ /* 0x000fe20000f24270 */
[----:B------:R-:W-:Y:S02]  /*7170*/  BSSY B1, `(.L_x_273) ;  /* 0x0000005000017945 */ /* 0x000fe40003800000 */
[----:B------:R-:W-:-:S05]  /*7180*/  FFMA R145, R145, R23, R12 ;  /* 0x0000001791917223 */ /* 0x000fca000000000c */
[----:B------:R0:W-:Y:S05]  /*7190*/  @P2 STG.E desc[UR48][R4.64+0x3c4], R145 ;  /* 0x0003c49104002986 */ /* 0x0001ea000c101930 */
[----:B------:R-:W-:Y:S05]  /*71a0*/  @!P1 BRA `(.L_x_274) ;  /* 0x0000000000049947 */ /* 0x000fea0003800000 */
[----:B------:R0:W5:Y:S02]  /*71b0*/  LDG.E.LTC128B R25, desc[UR48][R8.64+0x3c0] ;  /* 0x0003c03008197981 */ /* 0x000164000c1e1920 */
.L_x_274:
[----:B------:R-:W-:Y:S05]  /*71c0*/  BSYNC B1 ;  /* 0x0000000000017941 */ /* 0x000fea0003800000 */
.L_x_273:
        /* <DEDUP_REMOVED lines=8> */
.L_x_276:
[----:B------:R-:W-:Y:S05]  /*7250*/  BSYNC B1 ;  /* 0x0000000000017941 */ /* 0x000fea0003800000 */
.L_x_275:
        /* <DEDUP_REMOVED lines=8> */
.L_x_278:
[----:B------:R-:W-:Y:S05]  /*72e0*/  BSYNC B1 ;  /* 0x0000000000017941 */ /* 0x000fea0003800000 */
.L_x_277:
[----:B0----5:R-:W-:Y:S01]  /*72f0*/  FMUL R3, R25, R22 ;  /* 0x0000001619037220 */ /* 0x021fe20000400000 */
[----:B------:R-:W-:Y:S01]  /*7300*/  ISETP.GT.AND P0, PT, R2, RZ, P1 ;  /* 0x000000ff0200720c */ /* 0x000fe20000f04270 */
[----:B------:R-:W-:Y:S02]  /*7310*/  BSSY B1, `(.L_x_279) ;  /* 0x0000005000017945 */ /* 0x000fe40003800000 */
[----:B------:R-:W-:-:S05]  /*7320*/  FFMA R3, R148, R23, R3 ;  /* 0x0000001794037223 */ /* 0x000fca0000000003 */
[----:B------:R0:W-:Y:S05]  /*7330*/  @P3 STG.E desc[UR48][R4.64+0x3e0], R3 ;  /* 0x0003e00304003986 */ /* 0x0001ea000c101930 */
[----:B------:R-:W-:Y:S05]  /*7340*/  @!P0 BRA `(.L_x_280) ;  /* 0x0000000000048947 */ /* 0x000fea0003800000 */
[----:B------:R0:W5:Y:S02]  /*7350*/  LDG.E.LTC128B R25, desc[UR48][R6.64+0x3e4] ;  /* 0x0003e43006197981 */ /* 0x000164000c1e1920 */
.L_x_280:
[----:B------:R-:W-:Y:S05]  /*7360*/  BSYNC B1 ;  /* 0x0000000000017941 */ /* 0x000fea0003800000 */
.L_x_279:
[----:B-----5:R-:W-:Y:S01]  /*7370*/  FMUL R0, R25, R22 ;  /* 0x0000001619007220 */ /* 0x020fe20000400000 */
[----:B------:R-:W-:Y:S01]  /*7380*/  ISETP.GT.AND P2, PT, R2, 0x8, P2 ;  /* 0x000000080200780c */ /* 0x000fe20001744270 */
[----:B------:R-:W-:Y:S02]  /*7390*/  BSSY B1, `(.L_x_281) ;  /* 0x0000005000017945 */ /* 0x000fe40003800000 */
[----:B------:R-:W-:-:S05]  /*73a0*/  FFMA R149, R149, R23, R0 ;  /* 0x0000001795957223 */ /* 0x000fca0000000000 */
[----:B------:R0:W-:Y:S05]  /*73b0*/  @P0 STG.E desc[UR48][R4.64+0x3e4], R149 ;  /* 0x0003e49504000986 */ /* 0x0001ea000c101930 */
[----:B------:R-:W-:Y:S05]  /*73c0*/  @!P2 BRA `(.L_x_282) ;  /* 0x000000000004a947 */ /* 0x000fea0003800000 */
[----:B------:R0:W5:Y:S02]  /*73d0*/  LDG.E.LTC128B R25, desc[UR48][R8.64+0x3e0] ;  /* 0x0003e03008197981 */ /* 0x000164000c1e1920 */
.L_x_282:
[----:B------:R-:W-:Y:S05]  /*73e0*/  BSYNC B1 ;  /* 0x0000000000017941 */ /* 0x000fea0003800000 */
.L_x_281:
[----:B0----5:R-:W-:Y:S01]  /*73f0*/  FMUL R3, R25, R22 ;  /* 0x0000001619037220 */ /* 0x021fe20000400000 */
[----:B------:R-:W-:Y:S01]  /*7400*/  ISETP.GT.AND P1, PT, R2, 0x8, P1 ;  /* 0x000000080200780c */ /* 0x000fe20000f24270 */
[----:B------:R-:W-:Y:S01]  /*7410*/  @P2 IMAD.MOV.U32 R2, RZ, RZ, R10 ;  /* 0x000000ffff022224 */ /* 0x000fe200078e000a */
[----:B------:R-:W-:Y:S01]  /*7420*/  BSSY B1, `(.L_x_283) ;  /* 0x0000006000017945 */ /* 0x000fe20003800000 */
[----:B------:R-:W-:Y:S01]  /*7430*/  FFMA R5, R150, R23, R3 ;  /* 0x0000001796057223 */ /* 0x000fe20000000003 */
[----:B------:R-:W-:-:S05]  /*7440*/  @P2 IMAD.MOV.U32 R3, RZ, RZ, R11 ;  /* 0x000000ffff032224 */ /* 0x000fca00078e000b */
[----:B------:R0:W-:Y:S04]  /*7450*/  @P2 STG.E desc[UR48][R2.64+0x3e0], R5 ;  /* 0x0003e00502002986 */ /* 0x0001e8000c101930 */
[----:B------:R-:W-:Y:S05]  /*7460*/  @!P1 BRA `(.L_x_284) ;  /* 0x0000000000049947 */ /* 0x000fea0003800000 */
[----:B------:R0:W5:Y:S02]  /*7470*/  LDG.E.LTC128B R25, desc[UR48][R8.64+0x3e4] ;  /* 0x0003e43008197981 */ /* 0x000164000c1e1920 */
.L_x_284:
[----:B------:R-:W-:Y:S05]  /*7480*/  BSYNC B1 ;  /* 0x0000000000017941 */ /* 0x000fea0003800000 */
.L_x_283:
[----:B-----5:R-:W-:-:S04]  /*7490*/  FMUL R0, R25, R22 ;  /* 0x0000001619007220 */ /* 0x020fc80000400000 */
[----:B------:R-:W-:Y:S01]  /*74a0*/  FFMA R151, R151, R23, R0 ;  /* 0x0000001797977223 */ /* 0x000fe20000000000 */
[----:B------:R-:W-:Y:S06]  /*74b0*/  @!P1 BRA `(.L_x_285) ;  /* 0x0000001c00409947 */ /* 0x000fec0003800000 */
[----:B------:R0:W-:Y:S01]  /*74c0*/  STG.E desc[UR48][R10.64+0x3e4], R151 ;  /* 0x0003e4970a007986 */ /* 0x0001e2000c101930 */
[----:B------:R-:W-:Y:S05]  /*74d0*/  BRA `(.L_x_285) ;  /* 0x0000001c00387947 */ /* 0x000fea0003800000 */
.L_x_32:
[----:B------:R-:W-:Y:S01]  /*74e0*/  ULDC.64 UR4, c[0x0][0x5c0] ;  /* 0x0001700000047ab9 */ /* 0x000fe20000000a00 */
[-C--:B------:R-:W-:Y:S01]  /*74f0*/  FMUL R3, R24, R23.reuse ;  /* 0x0000001718037220 */ /* 0x080fe20000400000 */
[----:B------:R-:W-:Y:S01]  /*7500*/  LEA R4, P0, R172, UR4, 0x2 ;  /* 0x00000004ac047c11 */ /* 0x000fe2000f8010ff */
[-C--:B------:R-:W-:Y:S01]  /*7510*/  FMUL R25, R25, R23.reuse ;  /* 0x0000001719197220 */ /* 0x080fe20000400000 */
[----:B------:R-:W-:Y:S01]  /*7520*/  ISETP.GT.AND P2, PT, R0, 0x1, PT ;  /* 0x000000010000780c */ /* 0x000fe20003f44270 */
[-C--:B------:R-:W-:Y:S01]  /*7530*/  FMUL R9, R26, R23.reuse ;  /* 0x000000171a097220 */ /* 0x080fe20000400000 */
[----:B------:R-:W-:Y:S01]  /*7540*/  LEA.HI.X R5, R172, UR5, R177, 0x2, P0 ;  /* 0x00000005ac057c11 */ /* 0x000fe200080f14b1 */
[-C--:B------:R-:W-:Y:S01]  /*7550*/  FMUL R27, R27, R23.reuse ;  /* 0x000000171b1b7220 */ /* 0x080fe20000400000 */
[C---:B------:R-:W-:Y:S01]  /*7560*/  ISETP.GT.AND P4, PT, R2.reuse, RZ, P2 ;  /* 0x000000ff0200720c */ /* 0x040fe20001784270 */
[-C--:B------:R-:W-:Y:S01]  /*7570*/  FMUL R29, R29, R23.reuse ;  /* 0x000000171d1d7220 */ /* 0x080fe20000400000 */
[----:B------:R-:W-:Y:S01]  /*7580*/  ISETP.GT.AND P1, PT, R2, 0x8, P1 ;  /* 0x000000080200780c */ /* 0x000fe20000f24270 */
[----:B------:R0:W-:Y:S01]  /*7590*/  @P3 STG.E desc[UR48][R4.64], R3 ;  /* 0x0000000304003986 */ /* 0x0001e2000c101930 */
[----:B------:R-:W-:Y:S01]  /*75a0*/  ISETP.GT.AND P3, PT, R0, 0x8, PT ;  /* 0x000000080000780c */ /* 0x000fe20003f64270 */
[-C--:B------:R-:W-:Y:S01]  /*75b0*/  FMUL R31, R31, R23.reuse ;  /* 0x000000171f1f7220 */ /* 0x080fe20000400000 */
[C---:B------:R-:W-:Y:S01]  /*75c0*/  SHF.L.U64.HI R11, R10.reuse, 0x5, R11 ;  /* 0x000000050a0b7819 */ /* 0x040fe2000001020b */
[-C--:B------:R-:W-:Y:S01]  /*75d0*/  FMUL R33, R33, R23.reuse ;  /* 0x0000001721217220 */ /* 0x080fe20000400000 */
[----:B------:R-:W-:Y:S01]  /*75e0*/  LEA R6, P6, R10, R4, 0x5 ;  /* 0x000000040a067211 */ /* 0x000fe200078c28ff */
[-C--:B------:R-:W-:Y:S01]  /*75f0*/  FMUL R35, R35, R23.reuse ;  /* 0x0000001723237220 */ /* 0x080fe20000400000 */
[C---:B------:R-:W-:Y:S01]  /*7600*/  ISETP.GT.AND P2, PT, R2.reuse, 0x8, P2 ;  /* 0x000000080200780c */ /* 0x040fe20001744270 */
[-C--:B------:R-:W-:Y:S01]  /*7610*/  FMUL R37, R37, R23.reuse ;  /* 0x0000001725257220 */ /* 0x080fe20000400000 */
[----:B------:R-:W-:Y:S01]  /*7620*/  ISETP.GT.AND P5, PT, R2, RZ, P3 ;  /* 0x000000ff0200720c */ /* 0x000fe20001fa4270 */
[----:B------:R-:W-:Y:S01]  /*7630*/  IMAD.X R7, R11, 0x1, R5, P6 ;  /* 0x000000010b077824 */ /* 0x000fe200030e0605 */
[----:B------:R-:W-:Y:S01]  /*7640*/  ISETP.GT.AND P0, PT, R0, 0x9, PT ;  /* 0x000000090000780c */ /* 0x000fe20003f04270 */
[----:B------:R-:W-:Y:S01]  /*7650*/  @P4 STG.E desc[UR48][R4.64+0x4], R25 ;  /* 0x0000041904004986 */ /* 0x000fe2000c101930 */
[-C--:B0-----:R-:W-:Y:S01]  /*7660*/  FMUL R3, R28, R23.reuse ;  /* 0x000000171c037220 */ /* 0x081fe20000400000 */
[----:B------:R-:W-:Y:S01]  /*7670*/  ISETP.GT.AND P3, PT, R2, 0x8, P3 ;  /* 0x000000080200780c */ /* 0x000fe20001f64270 */
[-C--:B------:R-:W-:Y:S01]  /*7680*/  FMUL R11, R30, R23.reuse ;  /* 0x000000171e0b7220 */ /* 0x080fe20000400000 */
[----:B------:R0:W-:Y:S01]  /*7690*/  @P1 STG.E desc[UR48][R6.64], R9 ;  /* 0x0000000906001986 */ /* 0x0001e2000c101930 */
[----:B------:R-:W-:Y:S01]  /*76a0*/  ISETP.GT.AND P4, PT, R2, RZ, P0 ;  /* 0x000000ff0200720c */ /* 0x000fe20000784270 */
[-C--:B------:R-:W-:Y:S01]  /*76b0*/  FMUL R39, R39, R23.reuse ;  /* 0x0000001727277220 */ /* 0x080fe20000400000 */
[----:B------:R-:W-:Y:S01]  /*76c0*/  ISETP.GT.AND P1, PT, R0, 0x10, PT ;  /* 0x000000100000780c */ /* 0x000fe20003f24270 */
[----:B------:R-:W-:Y:S01]  /*76d0*/  @P2 STG.E desc[UR48][R6.64+0x4], R27 ;  /* 0x0000041b06002986 */ /* 0x000fe2000c101930 */
[----:B------:R-:W-:Y:S01]  /*76e0*/  ISETP.GT.AND P0, PT, R2, 0x8, P0 ;  /* 0x000000080200780c */ /* 0x000fe20000704270 */
[-C--:B------:R-:W-:Y:S01]  /*76f0*/  FMUL R41, R41, R23.reuse ;  /* 0x0000001729297220 */ /* 0x080fe20000400000 */
[----:B------:R-:W-:Y:S01]  /*7700*/  ISETP.GT.AND P2, PT, R0, 0x11, PT ;  /* 0x000000110000780c */ /* 0x000fe20003f44270 */
[----:B------:R1:W-:Y:S01]  /*7710*/  @P5 STG.E desc[UR48][R4.64+0x20], R3 ;  /* 0x0000200304005986 */ /* 0x0003e2000c101930 */
[C---:B------:R-:W-:Y:S01]  /*7720*/  ISETP.GT.AND P5, PT, R2.reuse, RZ, P1 ;  /* 0x000000ff0200720c */ /* 0x040fe20000fa4270 */
[-C--:B------:R-:W-:Y:S01]  /*7730*/  FMUL R43, R43, R23.reuse ;  /* 0x000000172b2b7220 */ /* 0x080fe20000400000 */
[----:B------:R-:W-:Y:S01]  /*7740*/  ISETP.GT.AND P1, PT, R2, 0x8, P1 ;  /* 0x000000080200780c */ /* 0x000fe20000f24270 */
[-C--:B0-----:R-:W-:Y:S01]  /*7750*/  FMUL R9, R32, R23.reuse ;  /* 0x0000001720097220 */ /* 0x081fe20000400000 */
[-C--:B------:R-:W-:Y:S01]  /*7760*/  FMUL R45, R45, R23.reuse ;  /* 0x000000172d2d7220 */ /* 0x080fe20000400000 */
[----:B------:R-:W-:Y:S01]  /*7770*/  @P4 STG.E desc[UR48][R4.64+0x24], R29 ;  /* 0x0000241d04004986 */ /* 0x000fe2000c101930 */
[-C--:B------:R-:W-:Y:S01]  /*7780*/  FMUL R47, R47, R23.reuse ;  /* 0x000000172f2f7220 */ /* 0x080fe20000400000 */
[-C--:B------:R-:W-:Y:S01]  /*7790*/  FMUL R49, R49, R23.reuse ;  /* 0x0000001731317220 */ /* 0x080fe20000400000 */
[-C--:B------:R-:W-:Y:S01]  /*77a0*/  FMUL R51, R51, R23.reuse ;  /* 0x0000001733337220 */ /* 0x080fe20000400000 */
[----:B------:R0:W-:Y:S01]  /*77b0*/  @P3 STG.E desc[UR48][R6.64+0x20], R11 ;  /* 0x0000200b06003986 */ /* 0x0001e2000c101930 */
[----:B------:R-:W-:Y:S01]  /*77c0*/  ISETP.GT.AND P3, PT, R2, RZ, P2 ;  /* 0x000000ff0200720c */ /* 0x000fe20001764270 */
[-C--:B-1----:R-:W-:Y:S01]  /*77d0*/  FMUL R3, R34, R23.reuse ;  /* 0x0000001722037220 */ /* 0x082fe20000400000 */
[----:B------:R-:W-:Y:S01]  /*77e0*/  ISETP.GT.AND P2, PT, R2, 0x8, P2 ;  /* 0x000000080200780c */ /* 0x000fe20001744270 */
[----:B------:R-:W-:Y:S01]  /*77f0*/  @P0 STG.E desc[UR48][R6.64+0x24], R31 ;  /* 0x0000241f06000986 */ /* 0x000fe2000c101930 */
[C---:B------:R-:W-:Y:S01]  /*7800*/  ISETP.GT.AND P0, PT, R0.reuse, 0x19, PT ;  /* 0x000000190000780c */ /* 0x040fe20003f04270 */
[-C--:B------:R-:W-:Y:S01]  /*7810*/  FMUL R53, R53, R23.reuse ;  /* 0x0000001735357220 */ /* 0x080fe20000400000 */
[-C--:B------:R-:W-:Y:S01]  /*7820*/  FMUL R55, R55, R23.reuse ;  /* 0x0000001737377220 */ /* 0x080fe20000400000 */
[----:B------:R1:W-:Y:S01]  /*7830*/  @P5 STG.E desc[UR48][R4.64+0x40], R9 ;  /* 0x0000400904005986 */ /* 0x0003e2000c101930 */
[----:B------:R-:W-:Y:S01]  /*7840*/  ISETP.GT.AND P5, PT, R0, 0x18, PT ;  /* 0x000000180000780c */ /* 0x000fe20003fa4270 */
[-C--:B------:R-:W-:Y:S01]  /*7850*/  FMUL R57, R57, R23.reuse ;  /* 0x0000001739397220 */ /* 0x080fe20000400000 */
[-C--:B------:R-:W-:Y:S01]  /*7860*/  FMUL R59, R59, R23.reuse ;  /* 0x000000173b3b7220 */ /* 0x080fe20000400000 */
[-C--:B0-----:R-:W-:Y:S01]  /*7870*/  FMUL R11, R38, R23.reuse ;  /* 0x00000017260b7220 */ /* 0x081fe20000400000 */
[C---:B------:R-:W-:Y:S01]  /*7880*/  ISETP.GT.AND P4, PT, R2.reuse, RZ, P5 ;  /* 0x000000ff0200720c */ /* 0x040fe20002f84270 */
[----:B------:R-:W-:Y:S01]  /*7890*/  @P3 STG.E desc[UR48][R4.64+0x44], R33 ;  /* 0x0000442104003986 */ /* 0x000fe2000c101930 */
[C---:B------:R-:W-:Y:S01]  /*78a0*/  ISETP.GT.AND P3, PT, R2.reuse, RZ, P0 ;  /* 0x000000ff0200720c */ /* 0x040fe20000764270 */
[-C--:B------:R-:W-:Y:S01]  /*78b0*/  FMUL R61, R61, R23.reuse ;  /* 0x000000173d3d7220 */ /* 0x080fe20000400000 */
[----:B------:R-:W-:Y:S01]  /*78c0*/  ISETP.GT.AND P0, PT, R2, 0x8, P0 ;  /* 0x000000080200780c */ /* 0x000fe20000704270 */
[----:B------:R0:W-:Y:S01]  /*78d0*/  @P1 STG.E desc[UR48][R6.64+0x40], R3 ;  /* 0x0000400306001986 */ /* 0x0001e2000c101930 */
[----:B------:R-:W-:Y:S01]  /*78e0*/  ISETP.GT.AND P1, PT, R0, 0x20, PT ;  /* 0x000000200000780c */ /* 0x000fe20003f24270 */
[-C--:B-1----:R-:W-:Y:S01]  /*78f0*/  FMUL R9, R36, R23.reuse ;  /* 0x0000001724097220 */ /* 0x082fe20000400000 */
[-C--:B------:R-:W-:Y:S01]  /*7900*/  FMUL R63, R63, R23.reuse ;  /* 0x000000173f3f7220 */ /* 0x080fe20000400000 */
[----:B------:R-:W-:Y:S01]  /*7910*/  @P2 STG.E desc[UR48][R6.64+0x44], R35 ;  /* 0x0000442306002986 */ /* 0x000fe2000c101930 */
[----:B------:R-:W-:Y:S01]  /*7920*/  ISETP.GT.AND P2, PT, R2, 0x8, P5 ;  /* 0x000000080200780c */ /* 0x000fe20002f44270 */
[-C--:B------:R-:W-:Y:S01]  /*7930*/  FMUL R65, R65, R23.reuse ;  /* 0x0000001741417220 */ /* 0x080fe20000400000 */
[----:B------:R-:W-:Y:S01]  /*7940*/  ISETP.GT.AND P5, PT, R0, 0x21, PT ;  /* 0x000000210000780c */ /* 0x000fe20003fa4270 */
[----:B------:R1:W-:Y:S01]  /*7950*/  @P4 STG.E desc[UR48][R4.64+0x60], R9 ;  /* 0x0000600904004986 */ /* 0x0003e2000c101930 */
[C---:B------:R-:W-:Y:S01]  /*7960*/  ISETP.GT.AND P4, PT, R2.reuse, RZ, P1 ;  /* 0x000000ff0200720c */ /* 0x040fe20000f84270 */
[-C--:B------:R-:W-:Y:S01]  /*7970*/  FMUL R67, R67, R23.reuse ;  /* 0x0000001743437220 */ /* 0x080fe20000400000 */
[C---:B------:R-:W-:Y:S01]  /*7980*/  ISETP.GT.AND P1, PT, R2.reuse, 0x8, P1 ;  /* 0x000000080200780c */ /* 0x040fe20000f24270 */
[----:B------:R-:W-:Y:S01]  /*7990*/  @P3 STG.E desc[UR48][R4.64+0x64], R37 ;  /* 0x0000642504003986 */ /* 0x000fe2000c101930 */
[----:B------:R-:W-:Y:S01]  /*79a0*/  ISETP.GT.AND P3, PT, R2, RZ, P5 ;  /* 0x000000ff0200720c */ /* 0x000fe20002f64270 */
[-C--:B0-----:R-:W-:Y:S01]  /*79b0*/  FMUL R3, R40, R23.reuse ;  /* 0x0000001728037220 */ /* 0x081fe20000400000 */
[-C--:B------:R-:W-:Y:S01]  /*79c0*/  FMUL R69, R69, R23.reuse ;  /* 0x0000001745457220 */ /* 0x080fe20000400000 */
[-C--:B------:R-:W-:Y:S01]  /*79d0*/  FMUL R71, R71, R23.reuse ;  /* 0x0000001747477220 */ /* 0x080fe20000400000 */
[-C--:B------:R-:W-:Y:S01]  /*79e0*/  FMUL R73, R73, R23.reuse ;  /* 0x0000001749497220 */ /* 0x080fe20000400000 */
[----:B------:R0:W-:Y:S01]  /*79f0*/  @P2 STG.E desc[UR48][R6.64+0x60], R11 ;  /* 0x0000600b06002986 */ /* 0x0001e2000c101930 */
[----:B------:R-:W-:Y:S01]  /*7a00*/  ISETP.GT.AND P2, PT, R2, 0x8, P5 ;  /* 0x000000080200780c */ /* 0x000fe20002f44270 */
[-C--:B-1----:R-:W-:Y:S01]  /*7a10*/  FMUL R9, R42, R23.reuse ;  /* 0x000000172a097220 */ /* 0x082fe20000400000 */
[C---:B------:R-:W-:Y:S01]  /*7a20*/  ISETP.GT.AND P5, PT, R0.reuse, 0x28, PT ;  /* 0x000000280000780c */ /* 0x040fe20003fa4270 */
[----:B------:R-:W-:Y:S01]  /*7a30*/  @P0 STG.E desc[UR48][R6.64+0x64], R39 ;  /* 0x0000642706000986 */ /* 0x000fe2000c101930 */
[----:B------:R-:W-:Y:S01]  /*7a40*/  ISETP.GT.AND P0, PT, R0, 0x29, PT ;  /* 0x000000290000780c */ /* 0x000fe20003f04270 */
[-C--:B------:R-:W-:Y:S01]  /*7a50*/  FMUL R75, R75, R23.reuse ;  /* 0x000000174b4b7220 */ /* 0x080fe20000400000 */
[-C--:B------:R-:W-:Y:S01]  /*7a60*/  FMUL R77, R77, R23.reuse ;  /* 0x000000174d4d7220 */ /* 0x080fe20000400000 */
[----:B------:R1:W-:Y:S01]  /*7a70*/  @P4 STG.E desc[UR48][R4.64+0x80], R3 ;  /* 0x0000800304004986 */ /* 0x0003e2000c101930 */
[C---:B------:R-:W-:Y:S01]  /*7a80*/  ISETP.GT.AND P4, PT, R2.reuse, RZ, P5 ;  /* 0x000000ff0200720c */ /* 0x040fe20002f84270 */
[-C--:B------:R-:W-:Y:S01]  /*7a90*/  FMUL R79, R79, R23.reuse ;  /* 0x000000174f4f7220 */ /* 0x080fe20000400000 */
[-C--:B------:R-:W-:Y:S01]  /*7aa0*/  FMUL R81, R81, R23.reuse ;  /* 0x0000001751517220 */ /* 0x080fe20000400000 */
[----:B------:R-:W-:Y:S01]  /*7ab0*/  @P3 STG.E desc[UR48][R4.64+0x84], R41 ;  /* 0x0000842904003986 */ /* 0x000fe2000c101930 */
[----:B------:R-:W-:Y:S01]  /*7ac0*/  ISETP.GT.AND P3, PT, R2, RZ, P0 ;  /* 0x000000ff0200720c */ /* 0x000fe20000764270 */
[-C--:B0-----:R-:W-:Y:S01]  /*7ad0*/  FMUL R11, R46, R23.reuse ;  /* 0x000000172e0b7220 */ /* 0x081fe20000400000 */
[----:B------:R-:W-:Y:S01]  /*7ae0*/  ISETP.GT.AND P0, PT, R2, 0x8, P0 ;  /* 0x000000080200780c */ /* 0x000fe20000704270 */
[----:B------:R0:W-:Y:S01]  /*7af0*/  @P1 STG.E desc[UR48][R6.64+0x80], R9 ;  /* 0x0000800906001986 */ /* 0x0001e2000c101930 */
[----:B------:R-:W-:Y:S01]  /*7b00*/  ISETP.GT.AND P1, PT, R0, 0x30, PT ;  /* 0x000000300000780c */ /* 0x000fe20003f24270 */
[-C--:B------:R-:W-:Y:S01]  /*7b10*/  FMUL R83, R83, R23.reuse ;  /* 0x0000001753537220 */ /* 0x080fe20000400000 */
[-C--:B------:R-:W-:Y:S01]  /*7b20*/  FMUL R85, R85, R23.reuse ;  /* 0x0000001755557220 */ /* 0x080fe20000400000 */
[----:B------:R-:W-:Y:S01]  /*7b30*/  @P2 STG.E desc[UR48][R6.64+0x84], R43 ;  /* 0x0000842b06002986 */ /* 0x000fe2000c101930 */
[-C--:B-1----:R-:W-:Y:S01]  /*7b40*/  FMUL R3, R44, R23.reuse ;  /* 0x000000172c037220 */ /* 0x082fe20000400000 */
[----:B------:R-:W-:Y:S01]  /*7b50*/  ISETP.GT.AND P2, PT, R2, 0x8, P5 ;  /* 0x000000080200780c */ /* 0x000fe20002f44270 */
[-C--:B------:R-:W-:Y:S01]  /*7b60*/  FMUL R87, R87, R23.reuse ;  /* 0x0000001757577220 */ /* 0x080fe20000400000 */
[----:B------:R-:W-:Y:S01]  /*7b70*/  ISETP.GT.AND P5, PT, R0, 0x31, PT ;  /* 0x000000310000780c */ /* 0x000fe20003fa4270 */
[-C--:B------:R-:W-:Y:S01]  /*7b80*/  FMUL R89, R89, R23.reuse ;  /* 0x0000001759597220 */ /* 0x080fe20000400000 */
[----:B------:R1:W-:Y:S01]  /*7b90*/  @P4 STG.E desc[UR48][R4.64+0xa0], R3 ;  /* 0x0000a00304004986 */ /* 0x0003e2000c101930 */
[----:B------:R-:W-:Y:S01]  /*7ba0*/  ISETP.GT.AND P4, PT, R2, RZ, P1 ;  /* 0x000000ff0200720c */ /* 0x000fe20000f84270 */
[-C--:B0-----:R-:W-:Y:S01]  /*7bb0*/  FMUL R9, R48, R23.reuse ;  /* 0x0000001730097220 */ /* 0x081fe20000400000 */
[C---:B------:R-:W-:Y:S01]  /*7bc0*/  ISETP.GT.AND P1, PT, R2.reuse, 0x8, P1 ;  /* 0x000000080200780c */ /* 0x040fe20000f24270 */
[----:B------:R-:W-:Y:S01]  /*7bd0*/  @P3 STG.E desc[UR48][R4.64+0xa4], R45 ;  /* 0x0000a42d04003986 */ /* 0x000fe2000c101930 */
[C---:B------:R-:W-:Y:S01]  /*7be0*/  ISETP.GT.AND P3, PT, R2.reuse, RZ, P5 ;  /* 0x000000ff0200720c */ /* 0x040fe20002f64270 */
[-C--:B------:R-:W-:Y:S01]  /*7bf0*/  FMUL R91, R91, R23.reuse ;  /* 0x000000175b5b7220 */ /* 0x080fe20000400000 */
[-C--:B------:R-:W-:Y:S01]  /*7c00*/  FMUL R93, R93, R23.reuse ;  /* 0x000000175d5d7220 */ /* 0x080fe20000400000 */
[-C--:B------:R-:W-:Y:S01]  /*7c10*/  FMUL R95, R95, R23.reuse ;  /* 0x000000175f5f7220 */ /* 0x080fe20000400000 */
[----:B------:R0:W-:Y:S01]  /*7c20*/  @P2 STG.E desc[UR48][R6.64+0xa0], R11 ;  /* 0x0000a00b06002986 */ /* 0x0001e2000c101930 */
[----:B------:R-:W-:Y:S01]  /*7c30*/  ISETP.GT.AND P2, PT, R2, 0x8, P5 ;  /* 0x000000080200780c */ /* 0x000fe20002f44270 */
[-C--:B------:R-:W-:Y:S01]  /*7c40*/  FMUL R97, R97, R23.reuse ;  /* 0x0000001761617220 */ /* 0x080fe20000400000 */
[----:B------:R-:W-:Y:S01]  /*7c50*/  ISETP.GT.AND P5, PT, R0, 0x38, PT ;  /* 0x000000380000780c */ /* 0x000fe20003fa4270 */
[----:B------:R-:W-:Y:S01]  /*7c60*/  @P0 STG.E desc[UR48][R6.64+0xa4], R47 ;  /* 0x0000a42f06000986 */ /* 0x000fe2000c101930 */
[-C--:B-1----:R-:W-:Y:S01]  /*7c70*/  FMUL R3, R50, R23.reuse ;  /* 0x0000001732037220 */ /* 0x082fe20000400000 */
[----:B------:R-:W-:Y:S01]  /*7c80*/  ISETP.GT.AND P0, PT, R0, 0x39, PT ;  /* 0x000000390000780c */ /* 0x000fe20003f04270 */
        /* <DEDUP_REMOVED lines=45> */
[C---:B------:R-:W-:Y:S01]  /*7f60*/  ISETP.GT.AND P1, PT, R0.reuse, 0x50, PT ;  /* 0x000000500000780c */ /* 0x040fe20003f24270 */
[-C--:B------:R-:W-:Y:S01]  /*7f70*/  FMUL R127, R127, R23.reuse ;  /* 0x000000177f7f7220 */ /* 0x080fe20000400000 */
[----:B------:R-:W-:Y:S01]  /*7f80*/  ISETP.GT.AND P6, PT, R0, 0xd8, PT ;  /* 0x000000d80000780c */ /* 0x000fe20003fc4270 */
        /* <DEDUP_REMOVED lines=43> */
[----:B0-----:R-:W-:Y:S01]  /*8240*/  FMUL R3, R72, R23 ;  /* 0x0000001748037220 */ /* 0x001fe20000400000 */
[C---:B------:R-:W-:Y:S01]  /*8250*/  ISETP.GT.AND P1, PT, R2.reuse, 0x8, P1 ;  /* 0x000000080200780c */ /* 0x040fe20000f24270 */
[----:B------:R-:W-:Y:S01]  /*8260*/  @P3 STG.E desc[UR48][R4.64+0x164], R69 ;  /* 0x0001644504003986 */ /* 0x000fe2000c101930 */
[----:B------:R-:W-:-:S04]  /*8270*/  ISETP.GT.AND P3, PT, R2, RZ, P5 ;  /* 0x000000ff0200720c */ /* 0x000fc80002f64270 */
[----:B------:R0:W-:Y:S01]  /*8280*/  @P2 STG.E desc[UR48][R6.64+0x160], R11 ;  /* 0x0001600b06002986 */ /* 0x0001e2000c101930 */
[----:B------:R-:W-:Y:S02]  /*8290*/  ISETP.GT.AND P2, PT, R2, 0x8, P5 ;  /* 0x000000080200780c */ /* 0x000fe40002f44270 */
[----:B------:R-:W-:Y:S01]  /*82a0*/  ISETP.GT.AND P5, PT, R0, 0x68, PT ;  /* 0x000000680000780c */ /* 0x000fe20003fa4270 */
[----:B------:R-:W-:Y:S01]  /*82b0*/  @P0 STG.E desc[UR48][R6.64+0x164], R71 ;  /* 0x0001644706000986 */ /* 0x000fe2000c101930 */
[----:B-1----:R-:W-:Y:S01]  /*82c0*/  FMUL R9, R74, R23 ;  /* 0x000000174a097220 */ /* 0x002fe20000400000 */
[----:B------:R-:W-:Y:S02]  /*82d0*/  ISETP.GT.AND P0, PT, R0, 0x69, PT ;  /* 0x000000690000780c */ /* 0x000fe40003f04270 */
[----:B------:R1:W-:Y:S01]  /*82e0*/  @P4 STG.E desc[UR48][R4.64+0x180], R3 ;  /* 0x0001800304004986 */ /* 0x0003e2000c101930 */
[----:B------:R-:W-:-:S03]  /*82f0*/  ISETP.GT.AND P4, PT, R2, RZ, P5 ;  /* 0x000000ff0200720c */ /* 0x000fc60002f84270 */
[----:B------:R-:W-:Y:S01]  /*8300*/  @P3 STG.E desc[UR48][R4.64+0x184], R73 ;  /* 0x0001844904003986 */ /* 0x000fe2000c101930 */
[----:B------:R-:W-:Y:S01]  /*8310*/  ISETP.GT.AND P3, PT, R2, RZ, P0 ;  /* 0x000000ff0200720c */ /* 0x000fe20000764270 */
[----:B0-----:R-:W-:Y:S01]  /*8320*/  FMUL R11, R78, R23 ;  /* 0x000000174e0b7220 */ /* 0x001fe20000400000 */
[----:B------:R-:W-:Y:S01]  /*8330*/  ISETP.GT.AND P0, PT, R2, 0x8, P0 ;  /* 0x000000080200780c */ /* 0x000fe20000704270 */
[----:B------:R0:W-:Y:S01]  /*8340*/  @P1 STG.E desc[UR48][R6.64+0x180], R9 ;  /* 0x0001800906001986 */ /* 0x0001e2000c101930 */
[----:B------:R-:W-:-:S03]  /*8350*/  ISETP.GT.AND P1, PT, R0, 0x70, PT ;  /* 0x000000700000780c */ /* 0x000fc60003f24270 */
[----:B------:R-:W-:Y:S01]  /*8360*/  @P2 STG.E desc[UR48][R6.64+0x184], R75 ;  /* 0x0001844b06002986 */ /* 0x000fe2000c101930 */
[-C--:B-1----:R-:W-:Y:S01]  /*8370*/  FMUL R3, R76, R23.reuse ;  /* 0x000000174c037220 */ /* 0x082fe20000400000 */
[----:B------:R-:W-:Y:S02]  /*8380*/  ISETP.GT.AND P2, PT, R2, 0x8, P5 ;  /* 0x000000080200780c */ /* 0x000fe40002f44270 */
[----:B------:R-:W-:Y:S02]  /*8390*/  ISETP.GT.AND P5, PT, R0, 0x71, PT ;  /* 0x000000710000780c */ /* 0x000fe40003fa4270 */
        /* <DEDUP_REMOVED lines=136> */
[-C--:B0-----:R-:W-:Y:S01]  /*8c20*/  FMUL R11, R126, R23.reuse ;  /* 0x000000177e0b7220 */ /* 0x081fe20000400000 */
[----:B------:R-:W-:Y:S01]  /*8c30*/  ISETP.GT.AND P0, PT, R2, 0x8, P0 ;  /* 0x000000080200780c */ /* 0x000fe20000704270 */
[----:B------:R0:W-:Y:S01]  /*8c40*/  @P1 STG.E desc[UR48][R6.64+0x300], R9 ;  /* 0x0003000906001986 */ /* 0x0001e2000c101930 */
[----:B------:R-:W-:Y:S01]  /*8c50*/  ISETP.GT.AND P1, PT, R0, 0xd0, PT ;  /* 0x000000d00000780c */ /* 0x000fe20003f24270 */
[-C--:B-1----:R-:W-:Y:S02]  /*8c60*/  FMUL R3, R124, R23.reuse ;  /* 0x000000177c037220 */ /* 0x082fe40000400000 */
[----:B------:R-:W-:Y:S01]  /*8c70*/  @P2 STG.E desc[UR48][R6.64+0x304], R123 ;  /* 0x0003047b06002986 */ /* 0x000fe2000c101930 */
[----:B------:R-:W-:Y:S02]  /*8c80*/  ISETP.GT.AND P2, PT, R2, 0x8, P5 ;  /* 0x000000080200780c */ /* 0x000fe40002f44270 */
[----:B------:R-:W-:Y:S01]  /*8c90*/  ISETP.GT.AND P5, PT, R0, 0xd1, PT ;  /* 0x000000d10000780c */ /* 0x000fe20003fa4270 */
[----:B------:R1:W-:Y:S01]  /*8ca0*/  @P4 STG.E desc[UR48][R4.64+0x320], R3 ;  /* 0x0003200304004986 */ /* 0x0003e2000c101930 */
[----:B------:R-:W-:Y:S01]  /*8cb0*/  ISETP.GT.AND P4, PT, R2, RZ, P1 ;  /* 0x000000ff0200720c */ /* 0x000fe20000f84270 */
[----:B0-----:R-:W-:-:S02]  /*8cc0*/  FMUL R9, R128, R23 ;  /* 0x0000001780097220 */ /* 0x001fc40000400000 */
[----:B------:R-:W-:Y:S01]  /*8cd0*/  @P3 STG.E desc[UR48][R4.64+0x324], R125 ;  /* 0x0003247d04003986 */ /* 0x000fe2000c101930 */
[C---:B------:R-:W-:Y:S02]  /*8ce0*/  ISETP.GT.AND P3, PT, R2.reuse, RZ, P5 ;  /* 0x000000ff0200720c */ /* 0x040fe40002f64270 */
[----:B------:R-:W-:-:S03]  /*8cf0*/  ISETP.GT.AND P1, PT, R2, 0x8, P1 ;  /* 0x000000080200780c */ /* 0x000fc60000f24270 */
[----:B------:R0:W-:Y:S01]  /*8d00*/  @P2 STG.E desc[UR48][R6.64+0x320], R11 ;  /* 0x0003200b06002986 */ /* 0x0001e2000c101930 */
[----:B------:R-:W-:Y:S01]  /*8d10*/  ISETP.GT.AND P2, PT, R2, 0x8, P5 ;  /* 0x000000080200780c */ /* 0x000fe20002f44270 */
[----:B-1----:R-:W-:Y:S02]  /*8d20*/  FMUL R3, R130, R23 ;  /* 0x0000001782037220 */ /* 0x002fe40000400000 */
[----:B------:R-:W-:Y:S01]  /*8d30*/  @P0 STG.E desc[UR48][R6.64+0x324], R127 ;  /* 0x0003247f06000986 */ /* 0x000fe2000c101930 */
[----:B------:R-:W-:-:S03]  /*8d40*/  ISETP.GT.AND P0, PT, R0, 0xd9, PT ;  /* 0x000000d90000780c */ /* 0x000fc60003f04270 */
[----:B------:R1:W-:Y:S01]  /*8d50*/  @P4 STG.E desc[UR48][R4.64+0x340], R9 ;  /* 0x0003400904004986 */ /* 0x0003e2000c101930 */
[C---:B------:R-:W-:Y:S02]  /*8d60*/  ISETP.GT.AND P4, PT, R2.reuse, RZ, P6 ;  /* 0x000000ff0200720c */ /* 0x040fe40003784270 */
[C---:B------:R-:W-:Y:S01]  /*8d70*/  ISETP.GT.AND P6, PT, R2.reuse, 0x8, P6 ;  /* 0x000000080200780c */ /* 0x040fe200037c4270 */
[----:B------:R-:W-:Y:S01]  /*8d80*/  @P3 STG.E desc[UR48][R4.64+0x344], R129 ;  /* 0x0003448104003986 */ /* 0x000fe2000c101930 */
[----:B------:R-:W-:Y:S01]  /*8d90*/  ISETP.GT.AND P3, PT, R2, RZ, P0 ;  /* 0x000000ff0200720c */ /* 0x000fe20000764270 */
[-C--:B0-----:R-:W-:Y:S02]  /*8da0*/  FMUL R11, R134, R23.reuse ;  /* 0x00000017860b7220 */ /* 0x081fe40000400000 */
[----:B------:R0:W-:Y:S01]  /*8db0*/  @P1 STG.E desc[UR48][R6.64+0x340], R3 ;  /* 0x0003400306001986 */ /* 0x0001e2000c101930 */
[----:B------:R-:W-:Y:S01]  /*8dc0*/  ISETP.GT.AND P1, PT, R2, 0x8, P0 ;  /* 0x000000080200780c */ /* 0x000fe20000724270 */
[----:B-1----:R-:W-:-:S02]  /*8dd0*/  FMUL R9, R132, R23 ;  /* 0x0000001784097220 */ /* 0x002fc40000400000 */
[----:B------:R-:W-:Y:S01]  /*8de0*/  @P2 STG.E desc[UR48][R6.64+0x344], R131 ;  /* 0x0003448306002986 */ /* 0x000fe2000c101930 */
[----:B------:R-:W-:-:S03]  /*8df0*/  ISETP.GT.AND P2, PT, R0, 0xe0, PT ;  /* 0x000000e00000780c */ /* 0x000fc60003f44270 */
[----:B------:R1:W-:Y:S01]  /*8e00*/  @P4 STG.E desc[UR48][R4.64+0x360], R9 ;  /* 0x0003600904004986 */ /* 0x0003e2000c101930 */
[----:B------:R-:W-:Y:S02]  /*8e10*/  ISETP.GT.AND P5, PT, R2, RZ, P2 ;  /* 0x000000ff0200720c */ /* 0x000fe400017a4270 */
[----:B------:R-:W-:Y:S01]  /*8e20*/  ISETP.GT.AND P4, PT, R0, 0xe1, PT ;  /* 0x000000e10000780c */ /* 0x000fe20003f84270 */
[----:B0-----:R-:W-:Y:S01]  /*8e30*/  FMUL R3, R136, R23 ;  /* 0x0000001788037220 */ /* 0x001fe20000400000 */
[----:B------:R-:W-:Y:S01]  /*8e40*/  @P3 STG.E desc[UR48][R4.64+0x364], R133 ;  /* 0x0003648504003986 */ /* 0x000fe2000c101930 */
[C---:B------:R-:W-:Y:S02]  /*8e50*/  ISETP.GT.AND P2, PT, R2.reuse, 0x8, P2 ;  /* 0x000000080200780c */ /* 0x040fe40001744270 */
[----:B------:R-:W-:Y:S01]  /*8e60*/  ISETP.GT.AND P0, PT, R2, RZ, P4 ;  /* 0x000000ff0200720c */ /* 0x000fe20002704270 */
[----:B------:R0:W-:Y:S01]  /*8e70*/  @P6 STG.E desc[UR48][R6.64+0x360], R11 ;  /* 0x0003600b06006986 */ /* 0x0001e2000c101930 */
[----:B------:R-:W-:-:S02]  /*8e80*/  ISETP.GT.AND P3, PT, R0, 0xe8, PT ;  /* 0x000000e80000780c */ /* 0x000fc40003f64270 */
[C---:B------:R-:W-:Y:S01]  /*8e90*/  ISETP.GT.AND P4, PT, R2.reuse, 0x8, P4 ;  /* 0x000000080200780c */ /* 0x040fe20002784270 */
[----:B------:R-:W-:Y:S01]  /*8ea0*/  @P1 STG.E desc[UR48][R6.64+0x364], R135 ;  /* 0x0003648706001986 */ /* 0x000fe2000c101930 */
[----:B------:R-:W-:Y:S01]  /*8eb0*/  ISETP.GT.AND P1, PT, R2, RZ, P3 ;  /* 0x000000ff0200720c */ /* 0x000fe20001f24270 */
[----:B-1----:R-:W-:Y:S01]  /*8ec0*/  FMUL R9, R138, R23 ;  /* 0x000000178a097220 */ /* 0x002fe20000400000 */
[----:B------:R-:W-:Y:S01]  /*8ed0*/  ISETP.GT.AND P3, PT, R2, 0x8, P3 ;  /* 0x000000080200780c */ /* 0x000fe20001f64270 */
[----:B------:R1:W-:Y:S01]  /*8ee0*/  @P5 STG.E desc[UR48][R4.64+0x380], R3 ;  /* 0x0003800304005986 */ /* 0x0003e2000c101930 */
[----:B------:R-:W-:-:S03]  /*8ef0*/  ISETP.GT.AND P5, PT, R0, 0xe9, PT ;  /* 0x000000e90000780c */ /* 0x000fc60003fa4270 */
        /* <DEDUP_REMOVED lines=8> */
[----:B------:R-:W-:Y:S02]  /*8f80*/  ISETP.GT.AND P4, PT, R0, 0xf1, PT ;  /* 0x000000f10000780c */ /* 0x000fe40003f84270 */
[C---:B------:R-:W-:Y:S01]  /*8f90*/  ISETP.GT.AND P6, PT, R2.reuse, RZ, P2 ;  /* 0x000000ff0200720c */ /* 0x040fe200017c4270 */
[----:B------:R-:W-:Y:S01]  /*8fa0*/  @P1 STG.E desc[UR48][R4.64+0x3a0], R3 ;  /* 0x0003a00304001986 */ /* 0x000fe2000c101930 */
[----:B------:R-:W-:Y:S01]  /*8fb0*/  ISETP.GT.AND P2, PT, R2, 0x8, P2 ;  /* 0x000000080200780c */ /* 0x000fe20001744270 */
[----:B0-----:R-:W-:-:S02]  /*8fc0*/  FMUL R9, R142, R23 ;  /* 0x000000178e097220 */ /* 0x001fc40000400000 */
[----:B------:R-:W-:Y:S01]  /*8fd0*/  @P0 STG.E desc[UR48][R4.64+0x3a4], R141 ;  /* 0x0003a48d04000986 */ /* 0x000fe2000c101930 */
[C---:B------:R-:W-:Y:S02]  /*8fe0*/  ISETP.GT.AND P0, PT, R0.reuse, 0xf9, PT ;  /* 0x000000f90000780c */ /* 0x040fe40003f04270 */
[----:B------:R-:W-:Y:S01]  /*8ff0*/  ISETP.GT.AND P1, PT, R0, 0xf8, PT ;  /* 0x000000f80000780c */ /* 0x000fe20003f24270 */
[----:B------:R0:W-:Y:S01]  /*9000*/  @P3 STG.E desc[UR48][R6.64+0x3a0], R9 ;  /* 0x0003a00906003986 */ /* 0x0001e2000c101930 */
[C---:B------:R-:W-:Y:S02]  /*9010*/  ISETP.GT.AND P3, PT, R2.reuse, RZ, P4 ;  /* 0x000000ff0200720c */ /* 0x040fe40002764270 */
[C---:B------:R-:W-:Y:S01]  /*9020*/  ISETP.GT.AND P4, PT, R2.reuse, 0x8, P4 ;  /* 0x000000080200780c */ /* 0x040fe20002784270 */
[----:B------:R-:W-:Y:S01]  /*9030*/  @P5 STG.E desc[UR48][R6.64+0x3a4], R143 ;  /* 0x0003a48f06005986 */ /* 0x000fe2000c101930 */
[C---:B------:R-:W-:Y:S02]  /*9040*/  ISETP.GT.AND P5, PT, R2.reuse, RZ, P0 ;  /* 0x000000ff0200720c */ /* 0x040fe400007a4270 */
[C---:B------:R-:W-:Y:S01]  /*9050*/  ISETP.GT.AND P0, PT, R2.reuse, 0x8, P0 ;  /* 0x000000080200780c */ /* 0x040fe20000704270 */
[----:B------:R1:W-:Y:S01]  /*9060*/  @P6 STG.E desc[UR48][R4.64+0x3c0], R11 ;  /* 0x0003c00b04006986 */ /* 0x0003e2000c101930 */
[----:B------:R-:W-:-:S02]  /*9070*/  ISETP.GT.AND P6, PT, R2, RZ, P1 ;  /* 0x000000ff0200720c */ /* 0x000fc40000fc4270 */
[----:B------:R-:W-:Y:S01]  /*9080*/  ISETP.GT.AND P1, PT, R2, 0x8, P1 ;  /* 0x000000080200780c */ /* 0x000fe20000f24270 */
[-C--:B0-----:R-:W-:Y:S02]  /*9090*/  FMUL R9, R146, R23.reuse ;  /* 0x0000001792097220 */ /* 0x081fe40000400000 */
[----:B------:R-:W-:Y:S02]  /*90a0*/  @P3 IMAD.MOV.U32 R2, RZ, RZ, R4 ;  /* 0x000000ffff023224 */ /* 0x000fe400078e0004 */
[----:B------:R-:W-:Y:S02]  /*90b0*/  @P3 IMAD.MOV.U32 R3, RZ, RZ, R5 ;  /* 0x000000ffff033224 */ /* 0x000fe400078e0005 */
[----:B-1----:R-:W-:-:S03]  /*90c0*/  FMUL R11, R148, R23 ;  /* 0x00000017940b7220 */ /* 0x002fc60000400000 */
[----:B------:R0:W-:Y:S02]  /*90d0*/  @P3 STG.E desc[UR48][R2.64+0x3c4], R145 ;  /* 0x0003c49102003986 */ /* 0x0001e4000c101930 */
[----:B0-----:R-:W-:Y:S02]  /*90e0*/  @P2 IMAD.MOV.U32 R2, RZ, RZ, R6 ;  /* 0x000000ffff022224 */ /* 0x001fe400078e0006 */
[----:B------:R-:W-:-:S05]  /*90f0*/  @P2 IMAD.MOV.U32 R3, RZ, RZ, R7 ;  /* 0x000000ffff032224 */ /* 0x000fca00078e0007 */
[----:B------:R0:W-:Y:S02]  /*9100*/  @P2 STG.E desc[UR48][R2.64+0x3c0], R9 ;  /* 0x0003c00902002986 */ /* 0x0001e4000c101930 */
[----:B0-----:R-:W-:Y:S02]  /*9110*/  @P4 IMAD.MOV.U32 R2, RZ, RZ, R6 ;  /* 0x000000ffff024224 */ /* 0x001fe400078e0006 */
[----:B------:R-:W-:-:S05]  /*9120*/  @P4 IMAD.MOV.U32 R3, RZ, RZ, R7 ;  /* 0x000000ffff034224 */ /* 0x000fca00078e0007 */
[----:B------:R0:W-:Y:S02]  /*9130*/  @P4 STG.E desc[UR48][R2.64+0x3c4], R147 ;  /* 0x0003c49302004986 */ /* 0x0001e4000c101930 */
[----:B0-----:R-:W-:Y:S02]  /*9140*/  @P6 IMAD.MOV.U32 R2, RZ, RZ, R4 ;  /* 0x000000ffff026224 */ /* 0x001fe400078e0004 */
[----:B------:R-:W-:-:S05]  /*9150*/  @P6 IMAD.MOV.U32 R3, RZ, RZ, R5 ;  /* 0x000000ffff036224 */ /* 0x000fca00078e0005 */
[----:B------:R0:W-:Y:S04]  /*9160*/  @P6 STG.E desc[UR48][R2.64+0x3e0], R11 ;  /* 0x0003e00b02006986 */ /* 0x0001e8000c101930 */
[----:B------:R1:W-:Y:S01]  /*9170*/  @P5 STG.E desc[UR48][R4.64+0x3e4], R149 ;  /* 0x0003e49504005986 */ /* 0x0003e2000c101930 */
[----:B0-----:R-:W-:Y:S02]  /*9180*/  @P1 IMAD.MOV.U32 R2, RZ, RZ, R6 ;  /* 0x000000ffff021224 */ /* 0x001fe400078e0006 */
[----:B------:R-:W-:-:S05]  /*9190*/  @P1 IMAD.MOV.U32 R3, RZ, RZ, R7 ;  /* 0x000000ffff031224 */ /* 0x000fca00078e0007 */
[----:B------:R1:W-:Y:S04]  /*91a0*/  @P1 STG.E desc[UR48][R2.64+0x3e0], R13 ;  /* 0x0003e00d02001986 */ /* 0x0003e8000c101930 */
[----:B------:R1:W-:Y:S02]  /*91b0*/  @P0 STG.E desc[UR48][R6.64+0x3e4], R151 ;  /* 0x0003e49706000986 */ /* 0x0003e4000c101930 */
.L_x_285:
[----:B------:R-:W-:Y:S05]  /*91c0*/  BSYNC B0 ;  /* 0x0000000000007941 */ /* 0x000fea0003800000 */
.L_x_31:
[----:B01----:R-:W-:Y:S01]  /*91d0*/  IMAD.U32 R2, RZ, RZ, UR54 ;  /* 0x00000036ff027e24 */ /* 0x003fe2000f8e00ff */
[----:B------:R-:W-:Y:S01]  /*91e0*/  ULDC.64 UR4, c[0x0][0x650] ;  /* 0x0001940000047ab9 */ /* 0x000fe20000000a00 */
[----:B------:R-:W-:Y:S01]  /*91f0*/  IMAD.U32 R0, RZ, RZ, UR37 ;  /* 0x00000025ff007e24 */ /* 0x000fe2000f8e00ff */
[----:B------:R0:W-:Y:S01]  /*9200*/  SYNCS.ARRIVE.TRANS64.A1T0 RZ, [R158+UR43], RZ ;  /* 0x000000ff9eff79a7 */ /* 0x0001e2000810002b */
[----:B------:R-:W-:Y:S01]  /*9210*/  IMAD.U32 R3, RZ, RZ, UR55 ;  /* 0x00000037ff037e24 */ /* 0x000fe2000f8e00ff */
[C---:B------:R-:W-:Y:S01]  /*9220*/  LEA R16, P0, R2.reuse, R16, 0x1 ;  /* 0x0000001002107211 */ /* 0x040fe200078008ff */
[----:B------:R-:W-:Y:S02]  /*9230*/  IMAD.MOV.U32 R18, RZ, RZ, -0x1 ;  /* 0xffffffffff127424 */ /* 0x000fe400078e00ff */
[----:B------:R-:W-:Y:S01]  /*9240*/  IMAD.MOV.U32 R19, RZ, RZ, -0x1 ;  /* 0xffffffffff137424 */ /* 0x000fe200078e00ff */
[----:B------:R-:W-:Y:S01]  /*9250*/  LEA.HI.X R17, R2, R17, R0, 0x1, P0 ;  /* 0x0000001102117211 */ /* 0x000fe200000f0c00 */
[----:B------:R-:W-:Y:S01]  /*9260*/  IMAD.MOV.U32 R2, RZ, RZ, -0x1 ;  /* 0xffffffffff027424 */ /* 0x000fe200078e00ff */
[----:B------:R-:W-:-:S02]  /*9270*/  ISETP.GE.U32.AND P0, PT, R16, UR4, PT ;  /* 0x0000000410007c0c */ /* 0x000fc4000bf06070 */
[----:B------:R-:W-:Y:S02]  /*9280*/  PRMT R0, RZ, 0x7610, R0 ;  /* 0x00007610ff007816 */ /* 0x000fe40000000000 */
[----:B------:R-:W-:-:S13]  /*9290*/  ISETP.GE.U32.AND.EX P0, PT, R17, UR5, PT, P0 ;  /* 0x0000000511007c0c */ /* 0x000fda000bf06100 */
[----:B0-----:R-:W-:Y:S05]  /*92a0*/  @P0 BRA `(.L_x_286) ;  /* 0x00000004008c0947 */ /* 0x001fea0003800000 */
[----:B------:R-:W0:Y:S01]  /*92b0*/  S2UR UR7, SR_CTAID.X ;  /* 0x00000000000779c3 */ /* 0x000e220000002500 */
[----:B------:R-:W-:Y:S01]  /*92c0*/  ULDC.64 UR4, c[0x0][0x628] ;  /* 0x00018a0000047ab9 */ /* 0x000fe20000000a00 */
[----:B------:R-:W-:Y:S01]  /*92d0*/  ULDC UR6, c[0x0][0x150] ;  /* 0x0000540000067ab9 */ /* 0x000fe20000000800 */
[----:B------:R-:W-:Y:S01]  /*92e0*/  ISETP.NE.U32.AND P0, PT, RZ, UR4, PT ;  /* 0x00000004ff007c0c */ /* 0x000fe2000bf05070 */
[----:B------:R-:W-:Y:S01]  /*92f0*/  ULDC UR15, c[0x0][0x630] ;  /* 0x00018c00000f7ab9 */ /* 0x000fe20000000800 */
[C---:B------:R-:W-:Y:S01]  /*9300*/  R2UR UR16, R16.reuse ;  /* 0x00000000101072ca */ /* 0x040fe200000e0000 */
[----:B------:R-:W-:Y:S01]  /*9310*/  ULDC UR18, c[0x0][0x154] ;  /* 0x0000550000127ab9 */ /* 0x000fe20000000800 */
[----:B------:R-:W-:Y:S01]  /*9320*/  ISETP.NE.AND.EX P0, PT, RZ, UR5, PT, P0 ;  /* 0x00000005ff007c0c */ /* 0x000fe2000bf05300 */
[----:B------:R-:W1:Y:S01]  /*9330*/  S2UR UR19, SR_CTAID.Y ;  /* 0x00000000001379c3 */ /* 0x000e620000002600 */
[----:B------:R-:W-:Y:S02]  /*9340*/  R2UR UR17, R17 ;  /* 0x00000000111172ca */ /* 0x000fe400000e0000 */
[----:B------:R-:W-:-:S02]  /*9350*/  R2UR UR12, R16 ;  /* 0x00000000100c72ca */ /* 0x000fc400000e0000 */
[----:B------:R-:W-:Y:S02]  /*9360*/  R2UR UR13, R17 ;  /* 0x00000000110d72ca */ /* 0x000fe400000e0000 */
[----:B0-----:R-:W-:-:S05]  /*9370*/  I2FP.F32.U32 R0, UR7 ;  /* 0x0000000700007c45 */ /* 0x001fca0008201000 */
[----:B------:R-:W-:-:S04]  /*9380*/  FMUL R0, R0, UR6 ;  /* 0x0000000600007c20 */ /* 0x000fc80008400000 */
[----:B------:R0:W0:Y:S01]  /*9390*/  F2I.U32.TRUNC.NTZ R2, R0 ;  /* 0x0000000000027305 */ /* 0x000022000020f000 */
[----:B-1----:R-:W-:Y:S05]  /*93a0*/  @!P0 BRA `(.L_x_287) ;  /* 0x0000000000308947 */ /* 0x002fea0003800000 */
        /* <DEDUP_REMOVED lines=12> */
.L_x_287:
[----:B------:R-:W-:Y:S01]  /*9470*/  USHF.R.U64 UR6, UR12, UR15, UR13 ;  /* 0x0000000f0c067299 */ /* 0x000fe2000800120d */
[----:B0-----:R-:W-:Y:S01]  /*9480*/  I2FP.F32.U32 R0, UR19 ;  /* 0x0000001300007c45 */ /* 0x001fe20008201000 */
[----:B------:R-:W-:Y:S01]  /*9490*/  USHF.R.U32.HI UR4, URZ, UR15, UR13 ;  /* 0x0000000f3f047299 */ /* 0x000fe2000801160d */
[----:B------:R-:W-:Y:S01]  /*94a0*/  R2UR UR14, R2 ;  /* 0x00000000020e72ca */ /* 0x000fe200000e0000 */
[----:B------:R-:W-:Y:S02]  /*94b0*/  UIADD3 UR9, UP0, URZ, -UR6, URZ ;  /* 0x800000063f097290 */ /* 0x000fe4000ff1e03f */
[----:B------:R-:W-:Y:S01]  /*94c0*/  FMUL R0, R0, UR18 ;  /* 0x0000001200007c20 */ /* 0x000fe20008400000 */
[----:B------:R-:W-:Y:S01]  /*94d0*/  ULDC.64 UR12, c[0x0][0x620] ;  /* 0x00018800000c7ab9 */ /* 0x000fe20000000a00 */
[----:B------:R-:W-:Y:S01]  /*94e0*/  UIADD3.X UR4, URZ, ~UR4, URZ, UP0, !UPT ;  /* 0x800000043f047290 */ /* 0x000fe200087fe43f */
[----:B------:R-:W-:Y:S01]  /*94f0*/  UMOV UR10, UR16 ;  /* 0x00000010000a7c82 */ /* 0x000fe20008000000 */
[----:B------:R-:W-:-:S02]  /*9500*/  UMOV UR11, UR17 ;  /* 0x00000011000b7c82 */ /* 0x000fc40008000000 */
[----:B------:R-:W0:Y:S01]  /*9510*/  F2I.U32.TRUNC.NTZ R0, R0 ;  /* 0x0000000000007305 */ /* 0x000e22000020f000 */
[----:B------:R-:W-:Y:S02]  /*9520*/  UIMAD UR4, UR4, UR12, URZ ;  /* 0x0000000c040472a4 */ /* 0x000fe4000f8e023f */
        /* <DEDUP_REMOVED lines=9> */
[----:B------:R-:W-:Y:S01]  /*95c0*/  USHF.R.U64 UR12, UR10, UR13, UR11 ;  /* 0x0000000d0a0c7299 */ /* 0x000fe2000800120b */
[----:B0-----:R-:W-:Y:S01]  /*95d0*/  R2UR UR16, R0 ;  /* 0x00000000001072ca */ /* 0x001fe200000e0000 */
[----:B------:R-:W-:Y:S01]  /*95e0*/  USHF.R.U32.HI UR10, URZ, UR13, UR11 ;  /* 0x0000000d3f0a7299 */ /* 0x000fe2000801160b */
[----:B------:R-:W-:Y:S01]  /*95f0*/  ISETP.NE.AND.EX P0, PT, RZ, UR5, PT, P0 ;  /* 0x00000005ff007c0c */ /* 0x000fe2000bf05300 */
[----:B------:R-:W-:Y:S01]  /*9600*/  ULDC UR17, c[0x0][0x608] ;  /* 0x0001820000117ab9 */ /* 0x000fe20000000800 */
[----:B------:R-:W-:-:S02]  /*9610*/  ULOP3.LUT UR23, URZ, UR18, URZ, 0x33, !UPT ;  /* 0x000000123f177292 */ /* 0x000fc4000f8e333f */
[----:B------:R-:W-:Y:S02]  /*9620*/  USHF.R.U64 UR18, UR12, UR17, UR10 ;  /* 0x000000110c127299 */ /* 0x000fe4000800120a */
[----:B------:R-:W-:Y:S01]  /*9630*/  USHF.R.U32.HI UR10, URZ, UR17, UR10 ;  /* 0x000000113f0a7299 */ /* 0x000fe2000801160a */
[----:B------:R-:W-:Y:S01]  /*9640*/  UMOV UR20, 0x1 ;  /* 0x0000000100147882 */ /* 0x000fe20000000000 */
[----:B------:R-:W-:Y:S02]  /*9650*/  UIADD3 UR14, -UR14, URZ, URZ ;  /* 0x0000003f0e0e7290 */ /* 0x000fe4000fffe13f */
[----:B------:R-:W-:Y:S02]  /*9660*/  USHF.L.U32 UR13, UR20, UR22, URZ ;  /* 0x00000016140d7299 */ /* 0x000fe4000800063f */
[----:B------:R-:W-:Y:S01]  /*9670*/  USHF.R.U64 UR20, UR18, UR22, UR10 ;  /* 0x0000001612147299 */ /* 0x000fe2000800120a */
[----:B------:R-:W-:Y:S01]  /*9680*/  ULDC UR15, c[0x0][0x144] ;  /* 0x00005100000f7ab9 */ /* 0x000fe20000000800 */
[----:B------:R-:W-:Y:S01]  /*9690*/  ULDC UR8, c[0x0][0x600] ;  /* 0x0001800000087ab9 */ /* 0x000fe20000000800 */
[----:B------:R-:W-:-:S02]  /*96a0*/  UIADD3 UR21, -UR16, URZ, URZ ;  /* 0x0000003f10157290 */ /* 0x000fc4000fffe13f */
[----:B------:R-:W-:Y:S02]  /*96b0*/  USHF.R.U32.HI UR17, URZ, UR22, UR10 ;  /* 0x000000163f117299 */ /* 0x000fe4000801160a */
[----:B------:R-:W-:Y:S02]  /*96c0*/  UIADD3 UR9, UR8, -0x1, URZ ;  /* 0xffffffff08097890 */ /* 0x000fe4000fffe03f */
        /* <DEDUP_REMOVED lines=16> */
.L_x_288:
[----:B------:R-:W-:Y:S01]  /*97d0*/  UISETP.NE.AND UP0, UPT, UR45, URZ, UPT ;  /* 0x0000003f2d00728c */ /* 0x000fe2000bf05270 */
[----:B------:R-:W-:Y:S01]  /*97e0*/  IMAD.MOV.U32 R0, RZ, RZ, 0x1 ;  /* 0x00000001ff007424 */ /* 0x000fe200078e00ff */
[----:B------:R-:W-:Y:S01]  /*97f0*/  USHF.R.U64 UR4, UR16, UR24, UR17 ;  /* 0x0000001810047299 */ /* 0x000fe20008001211 */
[----:B------:R-:W-:Y:S01]  /*9800*/  IMAD.U32 R19, RZ, RZ, UR6 ;  /* 0x00000006ff137e24 */ /* 0x000fe2000f8e00ff */
[----:B------:R-:W-:Y:S02]  /*9810*/  ULOP3.LUT UR18, UR18, UR23, URZ, 0xc0, !UPT ;  /* 0x0000001712127292 */ /* 0x000fe4000f8ec03f */
[----:B------:R-:W-:Y:S02]  /*9820*/  UIADD3 UR5, -UR4, URZ, URZ ;  /* 0x0000003f04057290 */ /* 0x000fe4000fffe13f */
[----:B------:R-:W-:Y:S02]  /*9830*/  ULOP3.LUT UR9, UR12, UR9, URZ, 0xc0, !UPT ;  /* 0x000000090c097292 */ /* 0x000fe4000f8ec03f */
[----:B------:R-:W-:-:S02]  /*9840*/  UIMAD UR4, UR13, UR4, UR18 ;  /* 0x000000040d0472a4 */ /* 0x000fc4000f8e0212 */
[----:B------:R-:W-:Y:S02]  /*9850*/  @UP0 UIMAD UR22, UR26, UR21, UR19 ;  /* 0x000000151a1602a4 */ /* 0x000fe4000f8e0213 */
[----:B------:R-:W-:Y:S01]  /*9860*/  UIMAD UR5, UR5, UR25, UR20 ;  /* 0x00000019050572a4 */ /* 0x000fe2000f8e0214 */
[----:B------:R-:W-:Y:S02]  /*9870*/  ULDC UR7, c[0x0][0x610] ;  /* 0x0001840000077ab9 */ /* 0x000fe40000000800 */
[----:B------:R-:W-:Y:S02]  /*9880*/  UIMAD UR4, UR4, UR7, UR22 ;  /* 0x00000007040472a4 */ /* 0x000fe4000f8e0216 */
[----:B------:R-:W-:-:S04]  /*9890*/  UIMAD UR5, UR5, UR8, UR9 ;  /* 0x00000008050572a4 */ /* 0x000fc8000f8e0209 */
[----:B------:R-:W-:Y:S02]  /*98a0*/  USEL UR7, UR5, UR4, !UP0 ;  /* 0x0000000405077287 */ /* 0x000fe4000c000000 */
[----:B------:R-:W-:-:S04]  /*98b0*/  USEL UR4, UR4, UR5, !UP0 ;  /* 0x0000000504047287 */ /* 0x000fc8000c000000 */
[----:B------:R-:W-:Y:S02]  /*98c0*/  IMAD.U32 R2, RZ, RZ, UR7 ;  /* 0x00000007ff027e24 */ /* 0x000fe4000f8e00ff */
[----:B------:R-:W-:-:S07]  /*98d0*/  IMAD.U32 R18, RZ, RZ, UR4 ;  /* 0x00000004ff127e24 */ /* 0x000fce000f8e00ff */
.L_x_286:
[----:B------:R-:W-:Y:S02]  /*98e0*/  LOP3.LUT P0, RZ, R0, 0xff, RZ, 0xc0, !PT ;  /* 0x000000ff00ff7812 */ /* 0x000fe4000780c0ff */
[----:B------:R-:W-:-:S11]  /*98f0*/  LOP3.LUT R168, R168, 0x1, RZ, 0x3c, !PT ;  /* 0x00000001a8a87812 */ /* 0x000fd600078e3cff */
[----:B------:R-:W-:Y:S05]  /*9900*/  @P0 BRA `(.L_x_289) ;  /* 0xffffff7800fc0947 */ /* 0x000fea000383ffff */
[----:B------:R-:W-:Y:S05]  /*9910*/  EXIT ;  /* 0x000000000000794d */ /* 0x000fea0003800000 */
.L_x_12:
[----:B------:R-:W-:-:S08]  /*9920*/  ISETP.NE.AND P0, PT, RZ, UR8, PT ;  /* 0x00000008ff007c0c */ /* 0x000fd0000bf05270 */
[----:B-----5:R-:W0:-:S00]  /*9930*/  USETMAXREG.DEALLOC.CTAPOOL 0x28 ;  /* 0x00000028000079c8 */ /* 0x020e0000080e0500 */
[----:B------:R-:W-:Y:S05]  /*9940*/  @P0 EXIT ;  /* 0x000000000000094d */ /* 0x000fea0003800000 */
[----:B0-----:R-:W-:Y:S01]  /*9950*/  LOP3.LUT P0, RZ, R5, 0xff, RZ, 0xc0, !PT ;  /* 0x000000ff05ff7812 */ /* 0x001fe2000780c0ff */
[----:B------:R-:W-:Y:S02]  /*9960*/  IMAD.MOV.U32 R8, RZ, RZ, 0x1 ;  /* 0x00000001ff087424 */ /* 0x000fe400078e00ff */
[----:B------:R-:W-:-:S10]  /*9970*/  IMAD.MOV.U32 R0, RZ, RZ, RZ ;  /* 0x000000ffff007224 */ /* 0x000fd400078e00ff */
[----:B------:R-:W-:Y:S05]  /*9980*/  @!P0 BRA `(.L_x_290) ;  /* 0x0000000c009c8947 */ /* 0x000fea0003800000 */
[----:B------:R-:W-:Y:S01]  /*9990*/  LOP3.LUT P0, RZ, R4, 0x1f, RZ, 0xc0, !PT ;  /* 0x0000001f04ff7812 */ /* 0x000fe2000780c0ff */
[----:B------:R-:W-:Y:S01]  /*99a0*/  ULDC UR21, c[0x0][0x658] ;  /* 0x0001960000157ab9 */ /* 0x000fe20000000800 */
[----:B------:R-:W-:Y:S01]  /*99b0*/  UMOV UR4, 0xffffffff ;  /* 0xffffffff00047882 */ /* 0x000fe20000000000 */
[----:B------:R-:W-:Y:S01]  /*99c0*/  BSSY B0, `(.L_x_290) ;  /* 0x00000e3000007945 */ /* 0x000fe20003800000 */
[----:B------:R-:W-:Y:S01]  /*99d0*/  USHF.L.U32 UR4, UR4, UR21, URZ ;  /* 0x0000001504047299 */ /* 0x000fe2000800063f */
[C---:B------:R-:W-:Y:S01]  /*99e0*/  ISETP.NE.AND P3, PT, R3.reuse, RZ, PT ;  /* 0x000000ff0300720c */ /* 0x040fe20003f65270 */
[----:B------:R-:W-:Y:S01]  /*99f0*/  IMAD.MOV.U32 R9, RZ, RZ, 0x1 ;  /* 0x00000001ff097424 */ /* 0x000fe200078e00ff */
[----:B------:R-:W-:Y:S01]  /*9a00*/  ISETP.NE.OR P0, PT, R3, RZ, !P0 ;  /* 0x000000ff0300720c */ /* 0x000fe20004705670 */
[----:B------:R-:W-:Y:S01]  /*9a10*/  IMAD.MOV.U32 R8, RZ, RZ, 0x1 ;  /* 0x00000001ff087424 */ /* 0x000fe200078e00ff */
[----:B------:R-:W-:Y:S01]  /*9a20*/  ULDC UR13, c[0x0][0x600] ;  /* 0x00018000000d7ab9 */ /* 0x000fe20000000800 */
[----:B------:R-:W-:Y:S01]  /*9a30*/  IMAD.MOV.U32 R0, RZ, RZ, RZ ;  /* 0x000000ffff007224 */ /* 0x000fe200078e00ff */
[----:B------:R-:W-:Y:S01]  /*9a40*/  UMOV UR5, 0x1 ;  /* 0x0000000100057882 */ /* 0x000fe20000000000 */
[----:B------:R-:W-:-:S02]  /*9a50*/  UIADD3 UR23, UR38, 0x1, URZ ;  /* 0x0000000126177890 */ /* 0x000fc4000fffe03f */
[----:B------:R-:W-:Y:S02]  /*9a60*/  ULOP3.LUT UR29, UR39, 0x2, URZ, 0xfc, !UPT ;  /* 0x00000002271d7892 */ /* 0x000fe4000f8efc3f */
[----:B------:R-:W-:Y:S02]  /*9a70*/  UIADD3 UR13, UR13, -0x1, URZ ;  /* 0xffffffff0d0d7890 */ /* 0x000fe4000fffe03f */
[----:B------:R-:W-:Y:S02]  /*9a80*/  USHF.L.U32 UR21, UR5, UR21, URZ ;  /* 0x0000001505157299 */ /* 0x000fe4000800063f */
[----:B------:R-:W-:Y:S01]  /*9a90*/  ULOP3.LUT UR22, URZ, UR4, URZ, 0x33, !UPT ;  /* 0x000000043f167292 */ /* 0x000fe2000f8e333f */
[----:B------:R-:W-:-:S11]  /*9aa0*/  ULDC.64 UR14, c[0x0][0x198] ;  /* 0x00006600000e7ab9 */ /* 0x000fd60000000a00 */
.L_x_302:
[----:B------:R-:W-:-:S03]  /*9ab0*/  UMOV UR4, 0xffffffff ;  /* 0xffffffff00047882 */ /* 0x000fc60000000000 */
[----:B------:R-:W-:Y:S05]  /*9ac0*/  BRA.DIV UR4, `(.L_x_291) ;  /* 0x00000012041c7947 */ /* 0x000fea000b800000 */
[----:B------:R-:W-:-:S13]  /*9ad0*/  ELECT P6, URZ, PT ;  /* 0x00000000003f782f */ /* 0x000fda00038c0000 */
.L_x_313:
[----:B------:R-:W0:Y:S01]  /*9ae0*/  LDC R3, c[0x0][0x28c] ;  /* 0x0000a300ff037b82 */ /* 0x000e220000000800 */
[----:B------:R-:W-:Y:S01]  /*9af0*/  BSSY B1, `(.L_x_292) ;  /* 0x000005a000017945 */ /* 0x000fe20003800000 */
[----:B0-----:R-:W-:-:S13]  /*9b00*/  ISETP.LT.OR P6, PT, R3, 0x1, !P6 ;  /* 0x000000010300780c */ /* 0x001fda00077c1670 */
[----:B------:R-:W-:Y:S05]  /*9b10*/  @P6 BRA `(.L_x_293) ;  /* 0x00000004005c6947 */ /* 0x000fea0003800000 */
[----:B------:R-:W-:Y:S02]  /*9b20*/  IMAD.SHL.U32 R6, R2, 0x100, RZ ;  /* 0x0000010002067824 */ /* 0x000fe400078e00ff */
[----:B------:R-:W-:Y:S02]  /*9b30*/  IMAD.SHL.U32 R18, R18, 0x40, RZ ;  /* 0x0000004012127824 */ /* 0x000fe400078e00ff */
[----:B------:R-:W-:Y:S02]  /*9b40*/  IMAD.MOV.U32 R11, RZ, RZ, RZ ;  /* 0x000000ffff0b7224 */ /* 0x000fe400078e00ff */
[----:B------:R-:W-:Y:S02]  /*9b50*/  IMAD.U32 R12, RZ, RZ, UR23 ;  /* 0x00000017ff0c7e24 */ /* 0x000fe4000f8e00ff */
[----:B------:R-:W-:Y:S02]  /*9b60*/  IMAD.MOV.U32 R2, RZ, RZ, R8 ;  /* 0x000000ffff027224 */ /* 0x000fe400078e0008 */
[----:B------:R-:W-:-:S07]  /*9b70*/  IMAD.MOV.U32 R3, RZ, RZ, R0 ;  /* 0x000000ffff037224 */ /* 0x000fce00078e0000 */
.L_x_297:
[----:B------:R-:W0:Y:S01]  /*9b80*/  S2R R5, SR_CgaCtaId ;  /* 0x0000000000057919 */ /* 0x000e220000008800 */
[----:B------:R-:W-:-:S04]  /*9b90*/  MOV R4, 0x400 ;  /* 0x0000040000047802 */ /* 0x000fc80000000f00 */
[----:B0-----:R-:W-:Y:S02]  /*9ba0*/  LEA R10, R5, R4, 0x18 ;  /* 0x00000004050a7211 */ /* 0x001fe400078ec0ff */
[----:B------:R-:W-:Y:S01]  /*9bb0*/  SHF.L.U32 R4, R2, 0x1f, RZ ;  /* 0x0000001f02047819 */ /* 0x000fe200000006ff */
[----:B------:R-:W0:Y:S02]  /*9bc0*/  @!P3 LDC R5, c[0x0][0x500] ;  /* 0x00014000ff05bb82 */ /* 0x000e240000000800 */
[----:B------:R-:W-:-:S04]  /*9bd0*/  IMAD R7, R3, 0x8, R10 ;  /* 0x0000000803077824 */ /* 0x000fc800078e020a */
[----:B------:R-:W1:Y:S02]  /*9be0*/  SYNCS.PHASECHK.TRANS64.TRYWAIT P1, [R7+URZ+0x10], R4 ;  /* 0x00001004070075a7 */ /* 0x000e64000802017f */
[----:B-1----:R-:W-:Y:S05]  /*9bf0*/  @!P1 BRA `(.L_x_294) ;  /* 0x0000000c00f09947 */ /* 0x002fea0003800000 */
.L_x_314:
[----:B------:R-:W-:Y:S01]  /*9c00*/  UPRMT UR4, UR29, 0x9910, URZ ;  /* 0x000099101d047896 */ /* 0x000fe2000800003f */
[----:B0-----:R0:W-:Y:S03]  /*9c10*/  @!P3 SYNCS.ARRIVE.TRANS64 RZ, [R7+URZ], R5 ;  /* 0x0000000507ffb9a7 */ /* 0x0011e6000800003f */
[----:B------:R-:W-:-:S06]  /*9c20*/  UISETP.NE.AND UP0, UPT, UR4, 0x2, UPT ;  /* 0x000000020400788c */ /* 0x000fcc000bf05270 */
[----:B------:R-:W-:-:S13]  /*9c30*/  PLOP3.LUT P1, PT, PT, PT, UP0, 0x80, 0x0 ;  /* 0x000000000000781c */ /* 0x000fda0003f2f008 */
[----:B0-----:R-:W-:Y:S05]  /*9c40*/  @P1 BRA `(.L_x_295) ;  /* 0x0000000000041947 */ /* 0x001fea0003800000 */
[----:B------:R-:W-:Y:S01]  /*9c50*/  BPT.TRAP 0x1 ;  /* 0x000000040000795c */ /* 0x000fe20000300000 */
.L_x_295:
[----:B------:R-:W-:Y:S05]  /*9c60*/  @P0 BRA `(.L_x_296) ;  /* 0x0000000000040947 */ /* 0x000fea0003800000 */
[----:B------:R-:W-:Y:S01]  /*9c70*/  BPT.TRAP 0x1 ;  /* 0x000000040000795c */ /* 0x000fe20000300000 */
.L_x_296:
[--C-:B-1----:R-:W-:Y:S01]  /*9c80*/  IMAD R4, R3, 0x8000, R10.reuse ;  /* 0x0000800003047824 */ /* 0x102fe200078e020a */
[----:B------:R-:W-:Y:S01]  /*9c90*/  R2UR UR10, R11 ;  /* 0x000000000b0a72ca */ /* 0x000fe200000e0000 */
[----:B------:R-:W-:Y:S01]  /*9ca0*/  IMAD R10, R3, 0x20000, R10 ;  /* 0x00020000030a7824 */ /* 0x000fe200078e020a */
[----:B------:R-:W-:Y:S01]  /*9cb0*/  R2UR UR9, R7 ;  /* 0x00000000070972ca */ /* 0x000fe200000e0000 */
[----:B------:R-:W-:Y:S01]  /*9cc0*/  UIADD3 UR30, UP0, UR14, 0xf0, URZ ;  /* 0x000000f00e1e7890 */ /* 0x000fe2000ff1e03f */
[----:B------:R-:W-:Y:S01]  /*9cd0*/  R2UR UR40, R4 ;  /* 0x00000000042872ca */ /* 0x000fe200000e0000 */
[----:B------:R-:W-:Y:S01]  /*9ce0*/  VIADD R12, R12, 0xffffffff ;  /* 0xffffffff0c0c7836 */ /* 0x000fe20000000000 */
[----:B------:R-:W-:Y:S01]  /*9cf0*/  R2UR UR18, R10 ;  /* 0x000000000a1272ca */ /* 0x000fe200000e0000 */
[----:B------:R-:W-:Y:S01]  /*9d00*/  UIADD3.X UR31, URZ, UR15, URZ, UP0, !UPT ;  /* 0x0000000f3f1f7290 */ /* 0x000fe200087fe43f */
[----:B------:R-:W-:Y:S01]  /*9d10*/  R2UR UR11, R18 ;  /* 0x00000000120b72ca */ /* 0x000fe200000e0000 */
[----:B------:R-:W-:Y:S01]  /*9d20*/  UIADD3 UR6, UP1, UR14, 0x1f0, URZ ;  /* 0x000001f00e067890 */ /* 0x000fe2000ff3e03f */
[----:B------:R-:W-:Y:S01]  /*9d30*/  R2UR UR12, R19 ;  /* 0x00000000130c72ca */ /* 0x000fe200000e0000 */
[----:B------:R-:W-:Y:S01]  /*9d40*/  UMOV UR4, 0x0 ;  /* 0x0000000000047882 */ /* 0x000fe20000000000 */
[----:B------:R-:W-:Y:S01]  /*9d50*/  R2UR UR35, R6 ;  /* 0x00000000062372ca */ /* 0x000fe200000e0000 */
[----:B------:R-:W-:Y:S01]  /*9d60*/  UIADD3 UR58, UR10, 0x20, URZ ;  /* 0x000000200a3a7890 */ /* 0x000fe2000fffe03f */
[----:B------:R-:W-:Y:S01]  /*9d70*/  ISETP.GT.AND P2, PT, R12, 0x1, PT ;  /* 0x000000010c00780c */ /* 0x000fe20003f44270 */
[----:B------:R-:W-:Y:S01]  /*9d80*/  UIADD3 UR50, UR10, 0x40, URZ ;  /* 0x000000400a327890 */ /* 0x000fe2000fffe03f */
[----:B------:R-:W-:Y:S01]  /*9d90*/  VIADD R3, R3, 0x1 ;  /* 0x0000000103037836 */ /* 0x000fe20000000000 */
[----:B------:R-:W-:Y:S01]  /*9da0*/  UIADD3 UR8, UR40, 0x100, URZ ;  /* 0x0000010028087890 */ /* 0x000fe2000fffe03f */
[----:B------:R-:W-:Y:S01]  /*9db0*/  VIADD R11, R11, 0x80 ;  /* 0x000000800b0b7836 */ /* 0x000fe20000000000 */
[----:B------:R-:W-:-:S02]  /*9dc0*/  UIADD3 UR56, UR40, 0x2100, URZ ;  /* 0x0000210028387890 */ /* 0x000fc4000fffe03f */
[----:B------:R-:W-:Y:S01]  /*9dd0*/  UIADD3 UR48, UR40, 0x4100, URZ ;  /* 0x0000410028307890 */ /* 0x000fe2000fffe03f */
[C---:B------:R-:W-:Y:S01]  /*9de0*/  ISETP.NE.AND P1, PT, R3.reuse, 0x2, PT ;  /* 0x000000020300780c */ /* 0x040fe20003f25270 */
[----:B------:R-:W-:Y:S02]  /*9df0*/  UIADD3 UR42, UR10, 0x60, URZ ;  /* 0x000000600a2a7890 */ /* 0x000fe4000fffe03f */
[----:B------:R-:W-:Y:S01]  /*9e00*/  UIADD3 UR40, UR40, 0x6100, URZ ;  /* 0x0000610028287890 */ /* 0x000fe2000fffe03f */
[----:B------:R-:W-:Y:S01]  /*9e10*/  SEL R5, RZ, 0x1, P1 ;  /* 0x00000001ff057807 */ /* 0x000fe20000800000 */
[----:B------:R-:W-:Y:S01]  /*9e20*/  UMOV UR5, 0x10000000 ;  /* 0x1000000000057882 */ /* 0x000fe20000000000 */
[----:B------:R-:W-:Y:S01]  /*9e30*/  UIADD3.X UR7, URZ, UR15, URZ, UP1, !UPT ;  /* 0x0000000f3f077290 */ /* 0x000fe20008ffe43f */
[----:B------:R0:W-:Y:S01]  /*9e40*/  UTMALDG.3D [UR8], [UR30], desc[UR4] ;  /* 0x000004081e0075b4 */ /* 0x0001e20008011000 */
[----:B------:R-:W-:Y:S01]  /*9e50*/  UIADD3 UR32, UR18, 0x10100, URZ ;  /* 0x0001010012207890 */ /* 0x000fe2000fffe03f */
[----:B------:R-:W-:Y:S01]  /*9e60*/  LOP3.LUT R2, R2, R5, RZ, 0x3c, !PT ;  /* 0x0000000502027212 */ /* 0x000fe200078e3cff */
[----:B------:R-:W-:Y:S01]  /*9e70*/  UIADD3 UR24, UR18, 0x18100, URZ ;  /* 0x0001810012187890 */ /* 0x000fe2000fffe03f */
[----:B------:R-:W-:Y:S01]  /*9e80*/  SEL R3, R3, RZ, P1 ;  /* 0x000000ff03037207 */ /* 0x000fe20000800000 */
[----:B------:R-:W-:Y:S01]  /*9e90*/  UIADD3 UR16, UR18, 0x20100, URZ ;  /* 0x0002010012107890 */ /* 0x000fe2000fffe03f */
[----:B------:R-:W-:Y:S01]  /*9ea0*/  UMOV UR57, UR9 ;  /* 0x0000000900397c82 */ /* 0x000fe20008000000 */
        /* <DEDUP_REMOVED lines=8> */
[----:B------:R1:W-:Y:S01]  /*9f30*/  UTMALDG.3D [UR56], [UR30], desc[UR4] ;  /* 0x000004381e0075b4 */ /* 0x0003e20008011000 */
[----:B------:R-:W-:Y:S01]  /*9f40*/  UMOV UR33, UR9 ;  /* 0x0000000900217c82 */ /* 0x000fe20008000000 */
[----:B------:R-:W-:Y:S01]  /*9f50*/  UMOV UR34, UR10 ;  /* 0x0000000a00227c82 */ /* 0x000fe20008000000 */
[----:B------:R-:W-:Y:S01]  /*9f60*/  UMOV UR36, UR12 ;  /* 0x0000000c00247c82 */ /* 0x000fe20008000000 */
[----:B------:R-:W-:Y:S01]  /*9f70*/  UMOV UR25, UR9 ;  /* 0x0000000900197c82 */ /* 0x000fe20008000000 */
[----:B------:R-:W-:Y:S01]  /*9f80*/  UMOV UR27, UR35 ;  /* 0x00000023001b7c82 */ /* 0x000fe20008000000 */
[----:B------:R-:W-:Y:S01]  /*9f90*/  UMOV UR28, UR12 ;  /* 0x0000000c001c7c82 */ /* 0x000fe20008000000 */
[----:B------:R-:W-:Y:S01]  /*9fa0*/  UMOV UR26, UR58 ;  /* 0x0000003a001a7c82 */ /* 0x000fe20008000000 */
[----:B0-----:R-:W-:Y:S01]  /*9fb0*/  UIADD3 UR8, UR18, 0x28100, URZ ;  /* 0x0002810012087890 */ /* 0x001fe2000fffe03f */
[----:B------:R1:W-:Y:S01]  /*9fc0*/  UTMALDG.3D [UR48], [UR30], desc[UR4] ;  /* 0x000004301e0075b4 */ /* 0x0003e20008011000 */
[----:B------:R-:W-:Y:S01]  /*9fd0*/  UMOV UR17, UR9 ;  /* 0x0000000900117c82 */ /* 0x000fe20008000000 */
[----:B------:R-:W-:Y:S01]  /*9fe0*/  UMOV UR19, UR35 ;  /* 0x0000002300137c82 */ /* 0x000fe20008000000 */
[----:B------:R-:W-:Y:S01]  /*9ff0*/  UMOV UR20, UR12 ;  /* 0x0000000c00147c82 */ /* 0x000fe20008000000 */
[----:B------:R-:W-:Y:S01]  /*a000*/  UMOV UR18, UR50 ;  /* 0x0000003200127c82 */ /* 0x000fe20008000000 */
[----:B------:R-:W-:Y:S01]  /*a010*/  UMOV UR11, UR35 ;  /* 0x00000023000b7c82 */ /* 0x000fe20008000000 */
[----:B------:R-:W-:Y:S01]  /*a020*/  UMOV UR10, UR42 ;  /* 0x0000002a000a7c82 */ /* 0x000fe20008000000 */
[----:B------:R1:W-:Y:S01]  /*a030*/  UTMALDG.3D [UR40], [UR30], desc[UR4] ;  /* 0x000004281e0075b4 */ /* 0x0003e20008011000 */
[----:B------:R1:W-:Y:S01]  /*a040*/  UTMALDG.3D [UR32], [UR6], desc[UR4] ;  /* 0x00000420060075b4 */ /* 0x0003e20008011000 */
[----:B------:R1:W-:Y:S01]  /*a050*/  UTMALDG.3D [UR24], [UR6], desc[UR4] ;  /* 0x00000418060075b4 */ /* 0x0003e20008011000 */
[----:B------:R1:W-:Y:S01]  /*a060*/  UTMALDG.3D [UR16], [UR6], desc[UR4] ;  /* 0x00000410060075b4 */ /* 0x0003e20008011000 */
[----:B------:R1:W-:Y:S02]  /*a070*/  UTMALDG.3D [UR8], [UR6], desc[UR4] ;  /* 0x00000408060075b4 */ /* 0x0003e40008011000 */
[----:B-1----:R-:W-:Y:S05]  /*a080*/  @P2 BRA `(.L_x_297) ;  /* 0xfffffff800bc2947 */ /* 0x002fea000383ffff */
.L_x_293:
[----:B------:R-:W-:Y:S05]  /*a090*/  BSYNC B1 ;  /* 0x0000000000017941 */ /* 0x000fea0003800000 */
.L_x_292:
[----:B------:R-:W-:Y:S01]  /*a0a0*/  LOP3.LUT P4, RZ, R9, 0xff, RZ, 0xc0, !PT ;  /* 0x000000ff09ff7812 */ /* 0x000fe2000788c0ff */
[----:B------:R-:W-:Y:S01]  /*a0b0*/  VIADD R0, R0, UR38 ;  /* 0x0000002600007c36 */ /* 0x000fe20008000000 */
[----:B------:R-:W-:Y:S01]  /*a0c0*/  ULDC.64 UR4, c[0x0][0x650] ;  /* 0x0001940000047ab9 */ /* 0x000fe20000000a00 */
[----:B------:R-:W-:Y:S01]  /*a0d0*/  BSSY B1, `(.L_x_298) ;  /* 0x000006f000017945 */ /* 0x000fe20003800000 */
[----:B------:R-:W-:Y:S01]  /*a0e0*/  IMAD.MOV.U32 R18, RZ, RZ, -0x1 ;  /* 0xffffffffff127424 */ /* 0x000fe200078e00ff */
[----:B------:R-:W-:Y:S01]  /*a0f0*/  PRMT R9, RZ, 0x7610, R9 ;  /* 0x00007610ff097816 */ /* 0x000fe20000000009 */
[----:B------:R-:W-:Y:S01]  /*a100*/  IMAD.MOV.U32 R19, RZ, RZ, -0x1 ;  /* 0xffffffffff137424 */ /* 0x000fe200078e00ff */
[C---:B------:R-:W-:Y:S02]  /*a110*/  ISETP.GT.U32.AND P1, PT, R0.reuse, 0x1, PT ;  /* 0x000000010000780c */ /* 0x040fe40003f24070 */
[----:B------:R-:W-:Y:S02]  /*a120*/  SHF.R.U32.HI R2, RZ, 0x1, R0 ;  /* 0x00000001ff027819 */ /* 0x000fe40000011600 */
[----:B------:R-:W-:-:S02]  /*a130*/  LOP3.LUT R0, R0, 0x1, RZ, 0xc0, !PT ;  /* 0x0000000100007812 */ /* 0x000fc400078ec0ff */
[----:B------:R-:W0:Y:S01]  /*a140*/  @P4 S2R R4, SR_CgaCtaId ;  /* 0x0000000000044919 */ /* 0x000e220000008800 */
[----:B------:R-:W-:Y:S02]  /*a150*/  @P4 MOV R3, 0x400 ;  /* 0x0000040000034802 */ /* 0x000fe40000000f00 */
[----:B------:R-:W-:-:S04]  /*a160*/  LOP3.LUT R2, R2, 0x1, RZ, 0xc0, !PT ;  /* 0x0000000102027812 */ /* 0x000fc800078ec0ff */
[----:B------:R-:W-:Y:S02]  /*a170*/  ISETP.NE.U32.AND P2, PT, R2, 0x1, PT ;  /* 0x000000010200780c */ /* 0x000fe40003f45070 */
[----:B0-----:R-:W-:Y:S01]  /*a180*/  @P4 LEA R3, R4, R3, 0x18 ;  /* 0x0000000304034211 */ /* 0x001fe200078ec0ff */
[----:B------:R-:W-:-:S03]  /*a190*/  IMAD.U32 R4, RZ, RZ, UR38 ;  /* 0x00000026ff047e24 */ /* 0x000fc6000f8e00ff */
[----:B------:R0:W-:Y:S01]  /*a1a0*/  @P4 SYNCS.ARRIVE.TRANS64.A1T0 RZ, [R3+URZ+0x58], RZ ;  /* 0x000058ff03ff49a7 */ /* 0x0001e2000810003f */
[----:B------:R-:W-:Y:S02]  /*a1b0*/  IADD3 R16, P4, R16, UR54, RZ ;  /* 0x0000003610107c10 */ /* 0x000fe4000ff9e0ff */
[----:B------:R-:W-:Y:S02]  /*a1c0*/  ISETP.LT.U32.AND P1, PT, R4, 0x2, P1 ;  /* 0x000000020400780c */ /* 0x000fe40000f21070 */
[----:B------:R-:W-:Y:S02]  /*a1d0*/  IADD3.X R17, R17, UR37, RZ, P4, !PT ;  /* 0x0000002511117c10 */ /* 0x000fe4000a7fe4ff */
[----:B------:R-:W-:Y:S02]  /*a1e0*/  ISETP.GE.U32.AND P4, PT, R16, UR4, PT ;  /* 0x0000000410007c0c */ /* 0x000fe4000bf86070 */
[----:B0-----:R-:W-:Y:S02]  /*a1f0*/  SEL R3, RZ, 0x1, !P1 ;  /* 0x00000001ff037807 */ /* 0x001fe40004800000 */
[----:B------:R-:W-:-:S02]  /*a200*/  ISETP.GE.U32.AND.EX P1, PT, R17, UR5, PT, P4 ;  /* 0x0000000511007c0c */ /* 0x000fc4000bf26140 */
[----:B------:R-:W-:-:S04]  /*a210*/  ISETP.GT.U32.AND P2, PT, R4, 0x1, !P2 ;  /* 0x000000010400780c */ /* 0x000fc80005744070 */
[----:B------:R-:W-:-:S04]  /*a220*/  SEL R2, RZ, 0x1, !P2 ;  /* 0x00000001ff027807 */ /* 0x000fc80005000000 */
[--C-:B------:R-:W-:Y:S01]  /*a230*/  LOP3.LUT R8, R2, R8, R3.reuse, 0x96, !PT ;  /* 0x0000000802087212 */ /* 0x100fe200078e9603 */
[----:B------:R-:W-:Y:S01]  /*a240*/  IMAD.MOV.U32 R2, RZ, RZ, -0x1 ;  /* 0xffffffffff027424 */ /* 0x000fe200078e00ff */
[----:B------:R-:W-:Y:S01]  /*a250*/  PRMT R3, RZ, 0x7610, R3 ;  /* 0x00007610ff037816 */ /* 0x000fe20000000003 */
[----:B------:R-:W-:Y:S06]  /*a260*/  @P1 BRA `(.L_x_299) ;  /* 0x0000000400541947 */ /* 0x000fec0003800000 */
[----:B------:R-:W0:Y:S01]  /*a270*/  S2UR UR4, SR_CTAID.X ;  /* 0x00000000000479c3 */ /* 0x000e220000002500 */
[----:B------:R-:W-:Y:S01]  /*a280*/  ULDC.64 UR6, c[0x0][0x628] ;  /* 0x00018a0000067ab9 */ /* 0x000fe20000000a00 */
[----:B------:R-:W-:Y:S01]  /*a290*/  ULDC UR5, c[0x0][0x150] ;  /* 0x0000540000057ab9 */ /* 0x000fe20000000800 */
[----:B------:R-:W-:Y:S01]  /*a2a0*/  ISETP.NE.U32.AND P1, PT, RZ, UR6, PT ;  /* 0x00000006ff007c0c */ /* 0x000fe2000bf25070 */
[----:B------:R-:W-:Y:S01]  /*a2b0*/  ULDC UR8, c[0x0][0x630] ;  /* 0x00018c0000087ab9 */ /* 0x000fe20000000800 */
[----:B------:R-:W-:Y:S01]  /*a2c0*/  ULDC UR10, c[0x0][0x154] ;  /* 0x00005500000a7ab9 */ /* 0x000fe20000000800 */
[----:B------:R-:W-:Y:S01]  /*a2d0*/  IMAD.MOV.U32 R2, RZ, RZ, R16 ;  /* 0x000000ffff027224 */ /* 0x000fe200078e0010 */
[----:B------:R-:W-:Y:S01]  /*a2e0*/  ISETP.NE.AND.EX P1, PT, RZ, UR7, PT, P1 ;  /* 0x00000007ff007c0c */ /* 0x000fe2000bf25310 */
[----:B------:R-:W1:Y:S01]  /*a2f0*/  S2UR UR9, SR_CTAID.Y ;  /* 0x00000000000979c3 */ /* 0x000e620000002600 */
[----:B0-----:R-:W-:-:S05]  /*a300*/  I2FP.F32.U32 R3, UR4 ;  /* 0x0000000400037c45 */ /* 0x001fca0008201000 */
[----:B------:R-:W-:Y:S01]  /*a310*/  FMUL R10, R3, UR5 ;  /* 0x00000005030a7c20 */ /* 0x000fe20008400000 */
[----:B------:R-:W-:-:S05]  /*a320*/  IMAD.MOV.U32 R3, RZ, RZ, R17 ;  /* 0x000000ffff037224 */ /* 0x000fca00078e0011 */
[----:B------:R-:W-:Y:S05]  /*a330*/  @!P1 BRA `(.L_x_300) ;  /* 0x0000000000289947 */ /* 0x000fea0003800000 */
[----:B------:R-:W-:Y:S02]  /*a340*/  ULDC UR5, c[0x0][0x634] ;  /* 0x00018d0000057ab9 */ /* 0x000fe40000000800 */
[----:B------:R-:W-:-:S05]  /*a350*/  IADD3 R7, P1, R16, UR5, RZ ;  /* 0x0000000510077c10 */ /* 0x000fca000ff3e0ff */
[----:B------:R-:W-:-:S04]  /*a360*/  IMAD.X R11, RZ, RZ, R17, P1 ;  /* 0x000000ffff0b7224 */ /* 0x000fc800008e0611 */
[----:B------:R-:W-:-:S04]  /*a370*/  IMAD.WIDE.U32 R4, R11, UR6, RZ ;  /* 0x000000060b047c25 */ /* 0x000fc8000f8e00ff */
[----:B------:R-:W-:-:S04]  /*a380*/  IMAD.WIDE.U32 R4, P1, R7, UR7, R4 ;  /* 0x0000000707047c25 */ /* 0x000fc8000f820004 */
[----:B------:R-:W-:-:S04]  /*a390*/  IMAD.WIDE.U32 R6, R7, UR6, RZ ;  /* 0x0000000607067c25 */ /* 0x000fc8000f8e00ff */
[----:B------:R-:W-:Y:S01]  /*a3a0*/  IMAD.X R3, RZ, RZ, RZ, P1 ;  /* 0x000000ffff037224 */ /* 0x000fe200008e06ff */
[----:B------:R-:W-:Y:S01]  /*a3b0*/  IADD3 RZ, P1, R7, R4, RZ ;  /* 0x0000000407ff7210 */ /* 0x000fe20007f3e0ff */
[----:B------:R-:W-:-:S04]  /*a3c0*/  IMAD.MOV.U32 R2, RZ, RZ, R5 ;  /* 0x000000ffff027224 */ /* 0x000fc800078e0005 */
[----:B------:R-:W-:-:S08]  /*a3d0*/  IMAD.WIDE.U32.X R2, R11, UR7, R2, P1 ;  /* 0x000000070b027c25 */ /* 0x000fd000088e0402 */
.L_x_300:
[--C-:B------:R-:W-:Y:S01]  /*a3e0*/  SHF.R.U64 R19, R2, UR8, R3.reuse ;  /* 0x0000000802137c19 */ /* 0x100fe20008001203 */
[----:B------:R-:W0:Y:S01]  /*a3f0*/  F2I.U32.TRUNC.NTZ R10, R10 ;  /* 0x0000000a000a7305 */ /* 0x000e22000020f000 */
[----:B------:R-:W-:Y:S01]  /*a400*/  SHF.R.U32.HI R2, RZ, UR8, R3 ;  /* 0x00000008ff027c19 */ /* 0x000fe20008011603 */
[----:B------:R-:W-:Y:S01]  /*a410*/  ULDC.64 UR6, c[0x0][0x620] ;  /* 0x0001880000067ab9 */ /* 0x000fe20000000a00 */
[----:B------:R-:W-:Y:S01]  /*a420*/  IADD3 R5, P1, RZ, -R19, RZ ;  /* 0x80000013ff057210 */ /* 0x000fe20007f3e0ff */
[----:B------:R-:W2:Y:S01]  /*a430*/  LDC R15, c[0x0][0x610] ;  /* 0x00018400ff0f7b82 */ /* 0x000ea20000000800 */
[----:B-1----:R-:W-:Y:S01]  /*a440*/  I2FP.F32.U32 R4, UR9 ;  /* 0x0000000900047c45 */ /* 0x002fe20008201000 */
[----:B------:R-:W-:Y:S01]  /*a450*/  ULDC UR8, c[0x0][0x658] ;  /* 0x0001960000087ab9 */ /* 0x000fe20000000800 */
[----:B------:R-:W-:Y:S01]  /*a460*/  ULDC UR12, c[0x0][0x648] ;  /* 0x00019200000c7ab9 */ /* 0x000fe20000000800 */
[----:B------:R-:W-:Y:S02]  /*a470*/  IMAD.X R2, RZ, RZ, ~R2, P1 ;  /* 0x000000ffff027224 */ /* 0x000fe400008e0e02 */
[----:B------:R-:W-:Y:S01]  /*a480*/  FMUL R6, R4, UR10 ;  /* 0x0000000a04067c20 */ /* 0x000fe20008400000 */
[----:B------:R-:W-:Y:S01]  /*a490*/  ULDC.64 UR10, c[0x0][0x640] ;  /* 0x00019000000a7ab9 */ /* 0x000fe20000000a00 */
[----:B------:R-:W-:Y:S01]  /*a4a0*/  IMAD R4, R2, UR6, RZ ;  /* 0x0000000602047c24 */ /* 0x000fe2000f8e02ff */
[----:B------:R-:W-:Y:S01]  /*a4b0*/  ISETP.NE.U32.AND P1, PT, RZ, UR10, PT ;  /* 0x0000000aff007c0c */ /* 0x000fe2000bf25070 */
[C---:B------:R-:W-:Y:S01]  /*a4c0*/  IMAD.WIDE.U32 R2, R5.reuse, UR6, R16 ;  /* 0x0000000605027c25 */ /* 0x040fe2000f8e0010 */
[----:B0-----:R-:W-:Y:S01]  /*a4d0*/  R2UR UR5, R10 ;  /* 0x000000000a0572ca */ /* 0x001fe200000e0000 */
[----:B------:R-:W0:Y:S01]  /*a4e0*/  F2I.U32.TRUNC.NTZ R6, R6 ;  /* 0x0000000600067305 */ /* 0x000e22000020f000 */
[----:B------:R-:W-:Y:S01]  /*a4f0*/  ULDC UR6, c[0x0][0x618] ;  /* 0x0001860000067ab9 */ /* 0x000fe20000000800 */
[----:B------:R-:W-:Y:S01]  /*a500*/  IMAD R5, R5, UR7, R4 ;  /* 0x0000000705057c24 */ /* 0x000fe2000f8e0204 */
[----:B------:R-:W-:-:S03]  /*a510*/  ISETP.NE.AND.EX P1, PT, RZ, UR11, PT, P1 ;  /* 0x0000000bff007c0c */ /* 0x000fc6000bf25310 */
[----:B------:R-:W-:-:S05]  /*a520*/  IMAD.IADD R3, R3, 0x1, R5 ;  /* 0x0000000103037824 */ /* 0x000fca00078e0205 */
[--C-:B------:R-:W-:Y:S02]  /*a530*/  SHF.R.U64 R10, R2, UR6, R3.reuse ;  /* 0x00000006020a7c19 */ /* 0x100fe40008001203 */
[----:B------:R-:W-:Y:S01]  /*a540*/  SHF.R.U32.HI R3, RZ, UR6, R3 ;  /* 0x00000006ff037c19 */ /* 0x000fe20008011603 */
[----:B------:R-:W-:Y:S01]  /*a550*/  ULDC UR6, c[0x0][0x608] ;  /* 0x0001820000067ab9 */ /* 0x000fe20000000800 */
[----:B0-----:R-:W-:Y:S02]  /*a560*/  R2UR UR7, R6 ;  /* 0x00000000060772ca */ /* 0x001fe400000e0000 */
[--C-:B------:R-:W-:Y:S02]  /*a570*/  SHF.R.U64 R12, R10, UR6, R3.reuse ;  /* 0x000000060a0c7c19 */ /* 0x100fe40008001203 */
[----:B------:R-:W-:Y:S01]  /*a580*/  SHF.R.U32.HI R3, RZ, UR6, R3 ;  /* 0x00000006ff037c19 */ /* 0x000fe20008011603 */
[----:B------:R-:W-:-:S03]  /*a590*/  UIADD3 UR6, -UR5, URZ, URZ ;  /* 0x0000003f05067290 */ /* 0x000fc6000fffe13f */
[--C-:B------:R-:W-:Y:S01]  /*a5a0*/  SHF.R.U64 R13, R12, UR8, R3.reuse ;  /* 0x000000080c0d7c19 */ /* 0x100fe20008001203 */
[----:B------:R-:W-:Y:S01]  /*a5b0*/  ULDC UR5, c[0x0][0x144] ;  /* 0x0000510000057ab9 */ /* 0x000fe20000000800 */
[----:B------:R-:W-:-:S03]  /*a5c0*/  SHF.R.U32.HI R3, RZ, UR8, R3 ;  /* 0x00000008ff037c19 */ /* 0x000fc60008011603 */
[----:B------:R-:W-:Y:S01]  /*a5d0*/  IMAD.MOV.U32 R2, RZ, RZ, R13 ;  /* 0x000000ffff027224 */ /* 0x000fe200078e000d */
[----:B------:R-:W-:Y:S06]  /*a5e0*/  @!P1 BRA `(.L_x_301) ;  /* 0x0000000000289947 */ /* 0x000fec0003800000 */
        /* <DEDUP_REMOVED lines=10> */
.L_x_301:
[----:B------:R-:W-:Y:S01]  /*a690*/  UISETP.NE.AND UP0, UPT, UR45, URZ, UPT ;  /* 0x0000003f2d00728c */ /* 0x000fe2000bf05270 */
[----:B------:R-:W-:Y:S01]  /*a6a0*/  SHF.R.U64 R3, R2, UR12, R3 ;  /* 0x0000000c02037c19 */ /* 0x000fe20008001203 */
[----:B------:R-:W-:Y:S01]  /*a6b0*/  UIADD3 UR7, -UR7, URZ, URZ ;  /* 0x0000003f07077290 */ /* 0x000fe2000fffe13f */
[----:B------:R-:W-:Y:S01]  /*a6c0*/  LOP3.LUT R2, R12, UR22, RZ, 0xc0, !PT ;  /* 0x000000160c027c12 */ /* 0x000fe2000f8ec0ff */
[----:B------:R-:W-:Y:S01]  /*a6d0*/  UIMAD UR4, UR5, UR6, UR4 ;  /* 0x00000006050472a4 */ /* 0x000fe2000f8e0204 */
[----:B------:R-:W-:Y:S01]  /*a6e0*/  LOP3.LUT R5, R10, UR13, RZ, 0xc0, !PT ;  /* 0x0000000d0a057c12 */ /* 0x000fe2000f8ec0ff */
[----:B------:R-:W-:Y:S01]  /*a6f0*/  IMAD.MOV R4, RZ, RZ, -R3 ;  /* 0x000000ffff047224 */ /* 0x000fe200078e0a03 */
[----:B------:R-:W-:Y:S01]  /*a700*/  ULDC UR5, c[0x0][0x148] ;  /* 0x0000520000057ab9 */ /* 0x000fe20000000800 */
[----:B------:R-:W-:Y:S01]  /*a710*/  IMAD R18, R3, UR21, R2 ;  /* 0x0000001503127c24 */ /* 0x000fe2000f8e0202 */
[----:B------:R-:W-:Y:S01]  /*a720*/  PLOP3.LUT P1, PT, PT, PT, UP0, 0x80, 0x0 ;  /* 0x000000000000781c */ /* 0x000fe20003f2f008 */
[----:B------:R-:W-:Y:S01]  /*a730*/  IMAD.MOV.U32 R3, RZ, RZ, 0x1 ;  /* 0x00000001ff037424 */ /* 0x000fe200078e00ff */
[----:B------:R-:W-:-:S03]  /*a740*/  @UP0 UIMAD UR4, UR5, UR7, UR9 ;  /* 0x00000007050402a4 */ /* 0x000fc6000f8e0209 */
[----:B------:R-:W-:Y:S02]  /*a750*/  ULDC UR5, c[0x0][0x638] ;  /* 0x00018e0000057ab9 */ /* 0x000fe40000000800 */
[----:B------:R-:W-:Y:S02]  /*a760*/  IMAD R2, R4, UR5, R13 ;  /* 0x0000000504027c24 */ /* 0x000fe4000f8e020d */
[----:B--2---:R-:W-:Y:S01]  /*a770*/  IMAD R18, R18, R15, UR4 ;  /* 0x0000000412127e24 */ /* 0x004fe2000f8e020f */
[----:B------:R-:W-:Y:S02]  /*a780*/  ULDC UR4, c[0x0][0x600] ;  /* 0x0001800000047ab9 */ /* 0x000fe40000000800 */
[----:B------:R-:W-:-:S05]  /*a790*/  IMAD R5, R2, UR4, R5 ;  /* 0x0000000402057c24 */ /* 0x000fca000f8e0205 */
[----:B------:R-:W-:Y:S02]  /*a7a0*/  SEL R2, R5, R18, !P1 ;  /* 0x0000001205027207 */ /* 0x000fe40004800000 */
[----:B------:R-:W-:-:S07]  /*a7b0*/  SEL R18, R18, R5, !P1 ;  /* 0x0000000512127207 */ /* 0x000fce0004800000 */
.L_x_299:
[----:B------:R-:W-:Y:S05]  /*a7c0*/  BSYNC B1 ;  /* 0x0000000000017941 */ /* 0x000fea0003800000 */
.L_x_298:
[----:B------:R-:W-:-:S13]  /*a7d0*/  LOP3.LUT P1, RZ, R3, 0xff, RZ, 0xc0, !PT ;  /* 0x000000ff03ff7812 */ /* 0x000fda000782c0ff */
[----:B------:R-:W-:Y:S05]  /*a7e0*/  @P1 BRA `(.L_x_302) ;  /* 0xfffffff000b01947 */ /* 0x000fea000383ffff */
[----:B------:R-:W-:Y:S05]  /*a7f0*/  BSYNC B0 ;  /* 0x0000000000007941 */ /* 0x000fea0003800000 */
.L_x_290:
[----:B------:R-:W-:-:S03]  /*a800*/  UMOV UR4, 0xffffffff ;  /* 0xffffffff00047882 */ /* 0x000fc60000000000 */
[----:B------:R-:W-:Y:S05]  /*a810*/  BRA.DIV UR4, `(.L_x_303) ;  /* 0x0000000204fc7947 */ /* 0x000fea000b800000 */
[----:B------:R-:W-:-:S13]  /*a820*/  ELECT P6, URZ, PT ;  /* 0x00000000003f782f */ /* 0x000fda00038c0000 */
.L_x_317:
[----:B------:R-:W-:Y:S04]  /*a830*/  BSSY B0, `(.L_x_304) ;  /* 0x000001a000007945 */ /* 0x000fe80003800000 */
[----:B------:R-:W-:Y:S05]  /*a840*/  @!P6 BRA `(.L_x_305) ;  /* 0x000000000060e947 */ /* 0x000fea0003800000 */
[----:B------:R-:W-:-:S04]  /*a850*/  ULOP3.LUT UR4, UR39, 0x2, URZ, 0xfc, !UPT ;  /* 0x0000000227047892 */ /* 0x000fc8000f8efc3f */
[----:B------:R-:W-:-:S06]  /*a860*/  UISETP.NE.AND UP0, UPT, UR4, 0x3, UPT ;  /* 0x000000030400788c */ /* 0x000fcc000bf05270 */
[----:B------:R-:W-:-:S13]  /*a870*/  PLOP3.LUT P0, PT, PT, PT, UP0, 0x80, 0x0 ;  /* 0x000000000000781c */ /* 0x000fda0003f0f008 */
[----:B------:R-:W-:Y:S05]  /*a880*/  @!P0 BRA `(.L_x_306) ;  /* 0x0000000000048947 */ /* 0x000fea0003800000 */
[----:B------:R-:W-:Y:S01]  /*a890*/  BPT.TRAP 0x1 ;  /* 0x000000040000795c */ /* 0x000fe20000300000 */
.L_x_306:
[----:B------:R-:W0:Y:S01]  /*a8a0*/  S2R R3, SR_CgaCtaId ;  /* 0x0000000000037919 */ /* 0x000e220000008800 */
[----:B------:R-:W-:-:S04]  /*a8b0*/  MOV R2, 0x400 ;  /* 0x0000040000027802 */ /* 0x000fc80000000f00 */
[----:B0-----:R-:W-:Y:S02]  /*a8c0*/  LEA R3, R3, R2, 0x18 ;  /* 0x0000000203037211 */ /* 0x001fe400078ec0ff */
[----:B------:R-:W-:-:S03]  /*a8d0*/  SHF.L.U32 R2, R8, 0x1f, RZ ;  /* 0x0000001f08027819 */ /* 0x000fc600000006ff */
[----:B------:R-:W-:-:S04]  /*a8e0*/  VIADD R3, R3, 0x10 ;  /* 0x0000001003037836 */ /* 0x000fc80000000000 */
[C---:B------:R-:W-:Y:S02]  /*a8f0*/  IMAD R7, R0.reuse, 0x8, R3 ;  /* 0x0000000800077824 */ /* 0x040fe400078e0203 */
[----:B------:R-:W-:Y:S02]  /*a900*/  VIADD R0, R0, 0x1 ;  /* 0x0000000100007836 */ /* 0x000fe40000000000 */
[----:B------:R-:W0:Y:S03]  /*a910*/  SYNCS.PHASECHK.TRANS64.TRYWAIT P0, [R7+URZ], R2 ;  /* 0x00000002070075a7 */ /* 0x000e26000800017f */
[----:B------:R-:W-:-:S04]  /*a920*/  ISETP.NE.AND P1, PT, R0, 0x2, PT ;  /* 0x000000020000780c */ /* 0x000fc80003f25270 */
[----:B------:R-:W-:Y:S02]  /*a930*/  SEL R5, RZ, 0x1, P1 ;  /* 0x00000001ff057807 */ /* 0x000fe40000800000 */
[----:B------:R-:W-:Y:S02]  /*a940*/  SEL R0, R0, RZ, P1 ;  /* 0x000000ff00007207 */ /* 0x000fe40000800000 */
[----:B------:R-:W-:Y:S01]  /*a950*/  LOP3.LUT R5, R8, R5, RZ, 0x3c, !PT ;  /* 0x0000000508057212 */ /* 0x000fe200078e3cff */
[----:B0-----:R-:W-:Y:S06]  /*a960*/  @!P0 BRA `(.L_x_307) ;  /* 0x0000000000c88947 */ /* 0x001fec0003800000 */
.L_x_318:
[----:B------:R-:W-:Y:S01]  /*a970*/  IMAD R3, R0, 0x8, R3 ;  /* 0x0000000800037824 */ /* 0x000fe200078e0203 */
[----:B------:R-:W-:-:S07]  /*a980*/  SHF.L.U32 R0, R5, 0x1f, RZ ;  /* 0x0000001f05007819 */ /* 0x000fce00000006ff */
.L_x_308:
[----:B-1----:R1:W2:Y:S02]  /*a990*/  SYNCS.PHASECHK.TRANS64.TRYWAIT P0, [R3+URZ], R0 ;  /* 0x00000000030075a7 */ /* 0x0022a4000800017f */
[----:B--2---:R-:W-:Y:S05]  /*a9a0*/  @!P0 NANOSLEEP.SYNCS 0x989680 ;  /* 0x009896800000895d */ /* 0x004fea0003900000 */
[----:B------:R-:W2:Y:S02]  /*a9b0*/  @!P0 SYNCS.PHASECHK.TRANS64 P0, [R3+URZ], R0 ;  /* 0x00000000030085a7 */ /* 0x000ea4000800007f */
[----:B--2---:R-:W-:Y:S05]  /*a9c0*/  @!P0 BRA `(.L_x_308) ;  /* 0xfffffffc00f08947 */ /* 0x004fea000383ffff */
.L_x_305:
[----:B------:R-:W-:Y:S05]  /*a9d0*/  BSYNC B0 ;  /* 0x0000000000007941 */ /* 0x000fea0003800000 */
.L_x_304:
[----:B------:R-:W-:Y:S05]  /*a9e0*/  EXIT ;  /* 0x000000000000794d */ /* 0x000fea0003800000 */
.L_x_14:
[----:B0-----:R0:W1:Y:S02]  /*a9f0*/  SYNCS.PHASECHK.TRANS64.TRYWAIT P0, [R157+URZ], R0 ;  /* 0x000000009d0075a7 */ /* 0x001064000800017f */
[----:B-1----:R-:W-:Y:S05]  /*aa00*/  @!P0 NANOSLEEP.SYNCS 0x989680 ;  /* 0x009896800000895d */ /* 0x002fea0003900000 */
[----:B------:R-:W1:Y:S02]  /*aa10*/  @!P0 SYNCS.PHASECHK.TRANS64 P0, [R157+URZ], R0 ;  /* 0x000000009d0085a7 */ /* 0x000e64000800007f */
[----:B-1----:R-:W-:Y:S05]  /*aa20*/  @!P0 BRA `(.L_x_14) ;  /* 0xfffffffc00f08947 */ /* 0x002fea000383ffff */
[----:B------:R-:W-:Y:S05]  /*aa30*/  BRA `(.L_x_309) ;  /* 0xffffff6800c47947 */ /* 0x000fea000383ffff */
.L_x_19:
[----:B-1----:R1:W2:Y:S02]  /*aa40*/  SYNCS.PHASECHK.TRANS64.TRYWAIT P1, [R3+URZ], R0 ;  /* 0x00000000030075a7 */ /* 0x0022a4000802017f */
[----:B--2---:R-:W-:Y:S05]  /*aa50*/  @!P1 NANOSLEEP.SYNCS 0x989680 ;  /* 0x009896800000995d */ /* 0x004fea0003900000 */
[----:B------:R-:W2:Y:S02]  /*aa60*/  @!P1 SYNCS.PHASECHK.TRANS64 P1, [R3+URZ], R0 ;  /* 0x00000000030095a7 */ /* 0x000ea4000802007f */
[----:B--2---:R-:W-:Y:S05]  /*aa70*/  @!P1 BRA `(.L_x_19) ;  /* 0xfffffffc00f09947 */ /* 0x004fea000383ffff */
[----:B------:R-:W-:Y:S05]  /*aa80*/  BRA `(.L_x_18) ;  /* 0xffffff6c00347947 */ /* 0x000fea000383ffff */
.L_x_24:
[----:B-1----:R-:W-:-:S04]  /*aa90*/  IMAD.U32 R4, RZ, RZ, UR8 ;  /* 0x00000008ff047e24 */ /* 0x002fc8000f8e00ff */
[----:B------:R1:W2:Y:S03]  /*aaa0*/  SYNCS.PHASECHK.TRANS64.TRYWAIT P1, [R4+URZ], R3 ;  /* 0x00000003040075a7 */ /* 0x0002a6000802017f */
[----:B--2---:R-:W-:Y:S05]  /*aab0*/  @!P1 NANOSLEEP.SYNCS 0x989680 ;  /* 0x009896800000995d */ /* 0x004fea0003900000 */
[----:B------:R-:W2:Y:S02]  /*aac0*/  @!P1 SYNCS.PHASECHK.TRANS64 P1, [R4+URZ], R3 ;  /* 0x00000003040095a7 */ /* 0x000ea4000802007f */
[----:B--2---:R-:W-:Y:S05]  /*aad0*/  @!P1 BRA `(.L_x_24) ;  /* 0xfffffffc00ec9947 */ /* 0x004fea000383ffff */
[----:B------:R-:W-:Y:S05]  /*aae0*/  BRA `(.L_x_23) ;  /* 0xffffff7400907947 */ /* 0x000fea000383ffff */
.L_x_30:
[----:B0-----:R0:W1:Y:S02]  /*aaf0*/  SYNCS.PHASECHK.TRANS64.TRYWAIT P0, [R157+URZ+0x10], R0 ;  /* 0x000010009d0075a7 */ /* 0x001064000800017f */
[----:B-1----:R-:W-:Y:S05]  /*ab00*/  @!P0 NANOSLEEP.SYNCS 0x989680 ;  /* 0x009896800000895d */ /* 0x002fea0003900000 */
[----:B------:R-:W1:Y:S02]  /*ab10*/  @!P0 SYNCS.PHASECHK.TRANS64 P0, [R157+URZ+0x10], R0 ;  /* 0x000010009d0085a7 */ /* 0x000e64000800007f */
[----:B-1----:R-:W-:Y:S05]  /*ab20*/  @!P0 BRA `(.L_x_30) ;  /* 0xfffffffc00f08947 */ /* 0x002fea000383ffff */
[----:B------:R-:W-:Y:S05]  /*ab30*/  BRA `(.L_x_310) ;  /* 0xffffff80005c7947 */ /* 0x000fea000383ffff */
.L_x_291:
[----:B------:R-:W-:Y:S01]  /*ab40*/  BSSY B1, `(.L_x_311) ;  /* 0x0000006000017945 */ /* 0x000fe20003800000 */
[----:B------:R-:W-:-:S07]  /*ab50*/  IMAD.MOV.U32 R15, RZ, RZ, -0x1 ;  /* 0xffffffffff0f7424 */ /* 0x000fce00078e00ff */
[----:B------:R-:W-:Y:S05]  /*ab60*/  WARPSYNC.COLLECTIVE R15, `(.L_x_312) ;  /* 0x000000000f0c7348 */ /* 0x000fea0003c00000 */
[----:B------:R-:W-:Y:S02]  /*ab70*/  ELECT P6, UR62, PT ;  /* 0x00000000003e782f */ /* 0x000fe400038c0000 */
[----:B------:R-:W-:Y:S01]  /*ab80*/  MOV R14, UR62 ;  /* 0x0000003e000e7c02 */ /* 0x000fe20008000f00 */
[----:B------:R-:W-:Y:S10]  /*ab90*/  ENDCOLLECTIVE ;  /* 0x000000000000791b */ /* 0x000ff40003800000 */
.L_x_312:
[----:B------:R-:W-:Y:S05]  /*aba0*/  BSYNC B1 ;  /* 0x0000000000017941 */ /* 0x000fea0003800000 */
.L_x_311:
[----:B------:R-:W-:Y:S05]  /*abb0*/  BRA `(.L_x_313) ;  /* 0xffffffec00c87947 */ /* 0x000fea000383ffff */
.L_x_294:
[----:B-1----:R1:W2:Y:S02]  /*abc0*/  SYNCS.PHASECHK.TRANS64.TRYWAIT P1, [R7+URZ+0x10], R4 ;  /* 0x00001004070075a7 */ /* 0x0022a4000802017f */
[----:B--2---:R-:W-:Y:S05]  /*abd0*/  @!P1 NANOSLEEP.SYNCS 0x989680 ;  /* 0x009896800000995d */ /* 0x004fea0003900000 */
[----:B------:R-:W2:Y:S02]  /*abe0*/  @!P1 SYNCS.PHASECHK.TRANS64 P1, [R7+URZ+0x10], R4 ;  /* 0x00001004070095a7 */ /* 0x000ea4000802007f */
[----:B--2---:R-:W-:Y:S05]  /*abf0*/  @!P1 BRA `(.L_x_294) ;  /* 0xfffffffc00f09947 */ /* 0x004fea000383ffff */
[----:B------:R-:W-:Y:S05]  /*ac00*/  BRA `(.L_x_314) ;  /* 0xffffffec00fc7947 */ /* 0x000fea000383ffff */
.L_x_303:
[----:B------:R-:W-:Y:S01]  /*ac10*/  BSSY B0, `(.L_x_315) ;  /* 0x0000006000007945 */ /* 0x000fe20003800000 */
[----:B------:R-:W-:-:S07]  /*ac20*/  IMAD.MOV.U32 R15, RZ, RZ, -0x1 ;  /* 0xffffffffff0f7424 */ /* 0x000fce00078e00ff */
[----:B------:R-:W-:Y:S05]  /*ac30*/  WARPSYNC.COLLECTIVE R15, `(.L_x_316) ;  /* 0x000000000f0c7348 */ /* 0x000fea0003c00000 */
[----:B------:R-:W-:Y:S02]  /*ac40*/  ELECT P6, UR62, PT ;  /* 0x00000000003e782f */ /* 0x000fe400038c0000 */
[----:B------:R-:W-:Y:S01]  /*ac50*/  MOV R14, UR62 ;  /* 0x0000003e000e7c02 */ /* 0x000fe20008000f00 */
[----:B------:R-:W-:Y:S10]  /*ac60*/  ENDCOLLECTIVE ;  /* 0x000000000000791b */ /* 0x000ff40003800000 */
.L_x_316:
[----:B------:R-:W-:Y:S05]  /*ac70*/  BSYNC B0 ;  /* 0x0000000000007941 */ /* 0x000fea0003800000 */
.L_x_315:
[----:B------:R-:W-:Y:S05]  /*ac80*/  BRA `(.L_x_317) ;  /* 0xfffffff800e87947 */ /* 0x000fea000383ffff */
.L_x_307:
[----:B0-----:R0:W1:Y:S02]  /*ac90*/  SYNCS.PHASECHK.TRANS64.TRYWAIT P0, [R7+URZ], R2 ;  /* 0x00000002070075a7 */ /* 0x001064000800017f */
[----:B-1----:R-:W-:Y:S05]  /*aca0*/  @!P0 NANOSLEEP.SYNCS 0x989680 ;  /* 0x009896800000895d */ /* 0x002fea0003900000 */
[----:B------:R-:W1:Y:S02]  /*acb0*/  @!P0 SYNCS.PHASECHK.TRANS64 P0, [R7+URZ], R2 ;  /* 0x00000002070085a7 */ /* 0x000e64000800007f */
[----:B-1----:R-:W-:Y:S05]  /*acc0*/  @!P0 BRA `(.L_x_307) ;  /* 0xfffffffc00f08947 */ /* 0x002fea000383ffff */
[----:B------:R-:W-:Y:S05]  /*acd0*/  BRA `(.L_x_318) ;  /* 0xfffffffc00247947 */ /* 0x000fea000383ffff */
.L_x_319:
[----:B------:R-:W-:-:S00]  /*ace0*/  BRA `(.L_x_319) ;  /* 0xfffffffc00fc7947 */ /* 0x000fc0000383ffff */
[----:B------:R-:W-:-:S00]  /*acf0*/  NOP ;  /* 0x0000000000007918 */ /* 0x000fc00000000000 */
        /* <DEDUP_REMOVED lines=8> */
.L_x_320:


//--------------------- .nv.global.init           --------------------------
	.section	.nv.global.init,"aw",@progbits
.nv.global.init:
	.type		$str$22,@object
	.size		$str$22,($str$23 - $str$22)
$str$22:
        /*0000*/ 	.byte	0x6b, 0x5f, 0x74, 0x69, 0x6c, 0x65, 0x5f, 0x63, 0x6f, 0x75, 0x6e, 0x74, 0x20, 0x3e, 0x3d, 0x20
        /*0010*/ 	.byte	0x31, 0x00
	.type		$str$23,@object
	.size		$str$23,(__unnamed_1 - $str$23)
$str$23:
        /*0012*/ 	.byte	0x2f, 0x74, 0x6d, 0x70, 0x2f, 0x63, 0x75, 0x74, 0x6c, 0x61, 0x73, 0x73, 0x5f, 0x73, 0x77, 0x65
        /*0022*/ 	.byte	0x65, 0x70, 0x5f, 0x73, 0x72, 0x63, 0x2f, 0x69, 0x6e, 0x63, 0x6c, 0x75, 0x64, 0x65, 0x2f, 0x63
        /*0032*/ 	.byte	0x75, 0x74, 0x6c, 0x61, 0x73, 0x73, 0x2f, 0x67, 0x65, 0x6d, 0x6d, 0x2f, 0x63, 0x6f, 0x6c, 0x6c
        /*0042*/ 	.byte	0x65, 0x63, 0x74, 0x69, 0x76, 0x65, 0x2f, 0x73, 0x6d, 0x39, 0x30, 0x5f, 0x6d, 0x6d, 0x61, 0x5f
        /*0052*/ 	.byte	0x74, 0x6d, 0x61, 0x5f, 0x67, 0x6d, 0x6d, 0x61, 0x5f, 0x73, 0x73, 0x5f, 0x77, 0x61, 0x72, 0x70
        /*0062*/ 	.byte	0x73, 0x70, 0x65, 0x63, 0x69, 0x61, 0x6c, 0x69, 0x7a, 0x65, 0x64, 0x2e, 0x68, 0x70, 0x70, 0x00
	.type		__unnamed_1,@object
	.size		__unnamed_1,(.L_0 - __unnamed_1)
__unnamed_1:
        /*0072*/ 	.byte	0x76, 0x6f, 0x69, 0x64, 0x20, 0x63, 0x75, 0x74, 0x6c, 0x61, 0x73, 0x73, 0x3a, 0x3a, 0x67, 0x65
        /* <DEDUP_REMOVED lines=175> */
        /*0b72*/ 	.byte	0x00
.L_0:


//--------------------- .nv.shared._ZN7cutlass13device_kernelINS_4gemm6kernel13GemmUniversalIN4cute5tupleIJiiiiEEENS1_10collective13CollectiveMmaINS1_34MainloopSm90TmaGmmaWarpSpecializedILi2ENS5_IJNS4_1CILi1EEESB_SB_EEENS1_32KernelTmaWarpSpecializedPingpongEEENS5_IJNSA_ILi64EEENSA_ILi256EEENSA_ILi128EEEEEEfNS5_IJlSB_lEEEfSJ_NS4_8TiledMMAINS4_8MMA_AtomIJNS4_4SM904GMMA30MMA_64x256x8_F32TF32TF32_SS_TNILNSN_7ScaleInE1ELSP_1EEEEEENS4_6LayoutISC_NS5_IJNSA_ILi0EEEST_ST_EEEEENS5_IJNS4_10UnderscoreESW_SW_EEEEENS4_13SM90_TMA_LOADENS4_14ComposedLayoutINS4_7SwizzleILi3ELi4ELi3EEENS4_18smem_ptr_flag_bitsILi32EEENSS_INS5_IJNSA_ILi8EEENSA_ILi32EEEEEENS5_IJS16_SB_EEEEEEEvNS4_8identityESZ_S1A_vS1B_EENS_8epilogue10collective6detail29Sm90TmaWarpSpecializedAdapterINS1E_15DefaultEpilogueIfSJ_SJ_NS1D_6thread17LinearCombinationIfLi1EffLNS1I_9ScaleType4KindE0ELNS_15FloatRoundStyleE2EfEENS1_15EpilogueDefaultEEEEEvvEEEEvNT_6ParamsE --------------------------
	.section	.nv.shared._ZN7cutlass13device_kernelINS_4gemm6kernel13GemmUniversalIN4cute5tupleIJiiiiEEENS1_10collective13CollectiveMmaINS1_34MainloopSm90TmaGmmaWarpSpecializedILi2ENS5_IJNS4_1CILi1EEESB_SB_EEENS1_32KernelTmaWarpSpecializedPingpongEEENS5_IJNSA_ILi64EEENSA_ILi256EEENSA_ILi128EEEEEEfNS5_IJlSB_lEEEfSJ_NS4_8TiledMMAINS4_8MMA_AtomIJNS4_4SM904GMMA30MMA_64x256x8_F32TF32TF32_SS_TNILNSN_7ScaleInE1ELSP_1EEEEEENS4_6LayoutISC_NS5_IJNSA_ILi0EEEST_ST_EEEEENS5_IJNS4_10UnderscoreESW_SW_EEEEENS4_13SM90_TMA_LOADENS4_14ComposedLayoutINS4_7SwizzleILi3ELi4ELi3EEENS4_18smem_ptr_flag_bitsILi32EEENSS_INS5_IJNSA_ILi8EEENSA_ILi32EEEEEENS5_IJS16_SB_EEEEEEEvNS4_8identityESZ_S1A_vS1B_EENS_8epilogue10collective6detail29Sm90TmaWarpSpecializedAdapterINS1E_15DefaultEpilogueIfSJ_SJ_NS1D_6thread17LinearCombinationIfLi1EffLNS1I_9ScaleType4KindE0ELNS_15FloatRoundStyleE2EfEENS1_15EpilogueDefaultEEEEEvvEEEEvNT_6ParamsE,"aw",@nobits
	.sectionflags	@""
	.align	16
	.zero		1024


//--------------------- .nv.shared.reserved.0     --------------------------
	.section	.nv.shared.reserved.0,"aw",@nobits
	.weak		__nv_reservedSMEM_offset_0_alias
	.size		__nv_reservedSMEM_offset_0_alias, 0, 0
	.other		__nv_reservedSMEM_offset_0_alias,@"STO_CUDA_RESERVED_SHARED STV_DEFAULT"
__nv_reservedSMEM_offset_0_alias:
	.zero		0


//--------------------- .nv.global                --------------------------
	.section	.nv.global,"aw",@nobits
.nv.global:
	.type		_ZN40_INTERNAL_09f28c36_4_k_cu_5d5553a5_217964cute1_E,@object
	.size		_ZN40_INTERNAL_09f28c36_4_k_cu_5d5553a5_217964cute1_E,(_ZN40_INTERNAL_09f28c36_4_k_cu_5d5553a5_217964cuda3std3__45__cpo6cbeginE - _ZN40_INTERNAL_09f28c36_4_k_cu_5d5553a5_217964cute1_E)
_ZN40_INTERNAL_09f28c36_4_k_cu_5d5553a5_217964cute1_E:
	.zero		1
	.type		_ZN40_INTERNAL_09f28c36_4_k_cu_5d5553a5_217964cuda3std3__45__cpo6cbeginE,@object
	.size		_ZN40_INTERNAL_09f28c36_4_k_cu_5d5553a5_217964cuda3std3__45__cpo6cbeginE,(_ZN40_INTERNAL_09f28c36_4_k_cu_5d5553a5_217964cuda3std3__48in_placeE - _ZN40_INTERNAL_09f28c36_4_k_cu_5d5553a5_217964cuda3std3__45__cpo6cbeginE)
_ZN40_INTERNAL_09f28c36_4_k_cu_5d5553a5_217964cuda3std3__45__cpo6cbeginE:
	.zero		1
	.type		_ZN40_INTERNAL_09f28c36_4_k_cu_5d5553a5_217964cuda3std3__48in_placeE,@object
	.size		_ZN40_INTERNAL_09f28c36_4_k_cu_5d5553a5_217964cuda3std3__48in_placeE,(_ZN40_INTERNAL_09f28c36_4_k_cu_5d5553a5_217964cuda3std6ranges3__45__cpo9iter_moveE - _ZN40_INTERNAL_09f28c36_4_k_cu_5d5553a5_217964cuda3std3__48in_placeE)
_ZN40_INTERNAL_09f28c36_4_k_cu_5d5553a5_217964cuda3std3__48in_placeE:
	.zero		1
	.type		_ZN40_INTERNAL_09f28c36_4_k_cu_5d5553a5_217964cuda3std6ranges3__45__cpo9iter_moveE,@object
	.size		_ZN40_INTERNAL_09f28c36_4_k_cu_5d5553a5_217964cuda3std6ranges3__45__cpo9iter_moveE,(_ZN40_INTERNAL_09f28c36_4_k_cu_5d5553a5_217964cuda3std3__45__cpo5beginE - _ZN40_INTERNAL_09f28c36_4_k_cu_5d5553a5_217964cuda3std6ranges3__45__cpo9iter_moveE)
_ZN40_INTERNAL_09f28c36_4_k_cu_5d5553a5_217964cuda3std6ranges3__45__cpo9iter_moveE:
	.zero		1
	.type		_ZN40_INTERNAL_09f28c36_4_k_cu_5d5553a5_217964cuda3std3__45__cpo5beginE,@object
	.size		_ZN40_INTERNAL_09f28c36_4_k_cu_5d5553a5_217964cuda3std3__45__cpo5beginE,(_ZN40_INTERNAL_09f28c36_4_k_cu_5d5553a5_217964cuda3std3__442_GLOBAL__N__09f28c36_4_k_cu_5d5553a5_217966ignoreE - _ZN40_INTERNAL_09f28c36_4_k_cu_5d5553a5_217964cuda3std3__45__cpo5beginE)
_ZN40_INTERNAL_09f28c36_4_k_cu_5d5553a5_217964cuda3std3__45__cpo5beginE:
	.zero		1
	.type		_ZN40_INTERNAL_09f28c36_4_k_cu_5d5553a5_217964cuda3std3__442_GLOBAL__N__09f28c36_4_k_cu_5d5553a5_217966ignoreE,@object
	.size		_ZN40_INTERNAL_09f28c36_4_k_cu_5d5553a5_217964cuda3std3__442_GLOBAL__N__09f28c36_4_k_cu_5d5553a5_217966ignoreE,(_ZN40_INTERNAL_09f28c36_4_k_cu_5d5553a5_217964cute7productE - _ZN40_INTERNAL_09f28c36_4_k_cu_5d5553a5_217964cuda3std3__442_GLOBAL__N__09f28c36_4_k_cu_5d5553a5_217966ignoreE)
_ZN40_INTERNAL_09f28c36_4_k_cu_5d5553a5_217964cuda3std3__442_GLOBAL__N__09f28c36_4_k_cu_5d5553a5_217966ignoreE:
	.zero		1
	.type		_ZN40_INTERNAL_09f28c36_4_k_cu_5d5553a5_217964cute7productE,@object
	.size		_ZN40_INTERNAL_09f28c36_4_k_cu_5d5553a5_217964cute7productE,(_ZN40_INTERNAL_09f28c36_4_k_cu_5d5553a5_217964cuda3std3__45__cpo3endE - _ZN40_INTERNAL_09f28c36_4_k_cu_5d5553a5_217964cute7productE)
_ZN40_INTERNAL_09f28c36_4_k_cu_5d5553a5_217964cute7productE:
	.zero		1
	.type		_ZN40_INTERNAL_09f28c36_4_k_cu_5d5553a5_217964cuda3std3__45__cpo3endE,@object
	.size		_ZN40_INTERNAL_09f28c36_4_k_cu_5d5553a5_217964cuda3std3__45__cpo3endE,(_ZN40_INTERNAL_09f28c36_4_k_cu_5d5553a5_217964cuda3std3__419piecewise_constructE - _ZN40_INTERNAL_09f28c36_4_k_cu_5d5553a5_217964cuda3std3__45__cpo3endE)
_ZN40_INTERNAL_09f28c36_4_k_cu_5d5553a5_217964cuda3std3__45__cpo3endE:
	.zero		1
	.type		_ZN40_INTERNAL_09f28c36_4_k_cu_5d5553a5_217964cuda3std3__419piecewise_constructE,@object
	.size		_ZN40_INTERNAL_09f28c36_4_k_cu_5d5553a5_217964cuda3std3__419piecewise_constructE,(_ZN40_INTERNAL_09f28c36_4_k_cu_5d5553a5_217964cuda3std3__45__cpo4cendE - _ZN40_INTERNAL_09f28c36_4_k_cu_5d5553a5_217964cuda3std3__419piecewise_constructE)
_ZN40_INTERNAL_09f28c36_4_k_cu_5d5553a5_217964cuda3std3__419piecewise_constructE:
	.zero		1
	.type		_ZN40_INTERNAL_09f28c36_4_k_cu_5d5553a5_217964cuda3std3__45__cpo4cendE,@object
	.size		_ZN40_INTERNAL_09f28c36_4_k_cu_5d5553a5_217964cuda3std3__45__cpo4cendE,(_ZN40_INTERNAL_09f28c36_4_k_cu_5d5553a5_217964cuda3std6ranges3__45__cpo4swapE - _ZN40_INTERNAL_09f28c36_4_k_cu_5d5553a5_217964cuda3std3__45__cpo4cendE)
_ZN40_INTERNAL_09f28c36_4_k_cu_5d5553a5_217964cuda3std3__45__cpo4cendE:
	.zero		1
	.type		_ZN40_INTERNAL_09f28c36_4_k_cu_5d5553a5_217964cuda3std6ranges3__45__cpo4swapE,@object
	.size		_ZN40_INTERNAL_09f28c36_4_k_cu_5d5553a5_217964cuda3std6ranges3__45__cpo4swapE,(.L_8 - _ZN40_INTERNAL_09f28c36_4_k_cu_5d5553a5_217964cuda3std6ranges3__45__cpo4swapE)
_ZN40_INTERNAL_09f28c36_4_k_cu_5d5553a5_217964cuda3std6ranges3__45__cpo4swapE:
	.zero		1
.L_8:


//--------------------- .nv.constant0._ZN7cutlass13device_kernelINS_4gemm6kernel13GemmUniversalIN4cute5tupleIJiiiiEEENS1_10collective13CollectiveMmaINS1_34MainloopSm90TmaGmmaWarpSpecializedILi2ENS5_IJNS4_1CILi1EEESB_SB_EEENS1_32KernelTmaWarpSpecializedPingpongEEENS5_IJNSA_ILi64EEENSA_ILi256EEENSA_ILi128EEEEEEfNS5_IJlSB_lEEEfSJ_NS4_8TiledMMAINS4_8MMA_AtomIJNS4_4SM904GMMA30MMA_64x256x8_F32TF32TF32_SS_TNILNSN_7ScaleInE1ELSP_1EEEEEENS4_6LayoutISC_NS5_IJNSA_ILi0EEEST_ST_EEEEENS5_IJNS4_10UnderscoreESW_SW_EEEEENS4_13SM90_TMA_LOADENS4_14ComposedLayoutINS4_7SwizzleILi3ELi4ELi3EEENS4_18smem_ptr_flag_bitsILi32EEENSS_INS5_IJNSA_ILi8EEENSA_ILi32EEEEEENS5_IJS16_SB_EEEEEEEvNS4_8identityESZ_S1A_vS1B_EENS_8epilogue10collective6detail29Sm90TmaWarpSpecializedAdapterINS1E_15DefaultEpilogueIfSJ_SJ_NS1D_6thread17LinearCombinationIfLi1EffLNS1I_9ScaleType4KindE0ELNS_15FloatRoundStyleE2EfEENS1_15EpilogueDefaultEEEEEvvEEEEvNT_6ParamsE --------------------------
	.section	.nv.constant0._ZN7cutlass13device_kernelINS_4gemm6kernel13GemmUniversalIN4cute5tupleIJiiiiEEENS1_10collective13CollectiveMmaINS1_34MainloopSm90TmaGmmaWarpSpecializedILi2ENS5_IJNS4_1CILi1EEESB_SB_EEENS1_32KernelTmaWarpSpecializedPingpongEEENS5_IJNSA_ILi64EEENSA_ILi256EEENSA_ILi128EEEEEEfNS5_IJlSB_lEEEfSJ_NS4_8TiledMMAINS4_8MMA_AtomIJNS4_4SM904GMMA30MMA_64x256x8_F32TF32TF32_SS_TNILNSN_7ScaleInE1ELSP_1EEEEEENS4_6LayoutISC_NS5_IJNSA_ILi0EEEST_ST_EEEEENS5_IJNS4_10UnderscoreESW_SW_EEEEENS4_13SM90_TMA_LOADENS4_14ComposedLayoutINS4_7SwizzleILi3ELi4ELi3EEENS4_18smem_ptr_flag_bitsILi32EEENSS_INS5_IJNSA_ILi8EEENSA_ILi32EEEEEENS5_IJS16_SB_EEEEEEEvNS4_8identityESZ_S1A_vS1B_EENS_8epilogue10collective6detail29Sm90TmaWarpSpecializedAdapterINS1E_15DefaultEpilogueIfSJ_SJ_NS1D_6thread17LinearCombinationIfLi1EffLNS1I_9ScaleType4KindE0ELNS_15FloatRoundStyleE2EfEENS1_15EpilogueDefaultEEEEEvvEEEEvNT_6ParamsE,"a",@progbits
	.sectionflags	@""
	.align	4
.nv.constant0._ZN7cutlass13device_kernelINS_4gemm6kernel13GemmUniversalIN4cute5tupleIJiiiiEEENS1_10collective13CollectiveMmaINS1_34MainloopSm90TmaGmmaWarpSpecializedILi2ENS5_IJNS4_1CILi1EEESB_SB_EEENS1_32KernelTmaWarpSpecializedPingpongEEENS5_IJNSA_ILi64EEENSA_ILi256EEENSA_ILi128EEEEEEfNS5_IJlSB_lEEEfSJ_NS4_8TiledMMAINS4_8MMA_AtomIJNS4_4SM904GMMA30MMA_64x256x8_F32TF32TF32_SS_TNILNSN_7ScaleInE1ELSP_1EEEEEENS4_6LayoutISC_NS5_IJNSA_ILi0EEEST_ST_EEEEENS5_IJNS4_10UnderscoreESW_SW_EEEEENS4_13SM90_TMA_LOADENS4_14ComposedLayoutINS4_7SwizzleILi3ELi4ELi3EEENS4_18smem_ptr_flag_bitsILi32EEENSS_INS5_IJNSA_ILi8EEENSA_ILi32EEEEEENS5_IJS16_SB_EEEEEEEvNS4_8identityESZ_S1A_vS1B_EENS_8epilogue10collective6detail29Sm90TmaWarpSpecializedAdapterINS1E_15DefaultEpilogueIfSJ_SJ_NS1D_6thread17LinearCombinationIfLi1EffLNS1I_9ScaleType4KindE0ELNS_15FloatRoundStyleE2EfEENS1_15EpilogueDefaultEEEEEvvEEEEvNT_6ParamsE:
	.zero		1664


//--------------------- SYMBOLS --------------------------

	.type		.nv.reservedSmem.offset0,@object
	.size		.nv.reservedSmem.offset0,0x4
	.type		__assertfail,@function
